//
// Generated by NVIDIA NVVM Compiler
//
// Compiler Build ID: CL-36424714
// Cuda compilation tools, release 13.0, V13.0.88
// Based on NVVM 20.0.0
//

.version 9.0
.target sm_100
.address_size 64

	// .globl	popcount_pairwise_kernel
// _ZZ24popcount_pairwise_kernelE4smem has been demoted
// _ZZ24popcount_weighted_kernelE4smem has been demoted

.visible .entry popcount_pairwise_kernel(
	.param .u64 .ptr .align 1 popcount_pairwise_kernel_param_0,
	.param .u64 .ptr .align 1 popcount_pairwise_kernel_param_1,
	.param .u32 popcount_pairwise_kernel_param_2,
	.param .u32 popcount_pairwise_kernel_param_3,
	.param .u32 popcount_pairwise_kernel_param_4,
	.param .u64 .ptr .align 1 popcount_pairwise_kernel_param_5
)
{
	.reg .pred 	%p<29>;
	.reg .b32 	%r<61>;
	.reg .b64 	%rd<60>;
	// demoted variable
	.shared .align 8 .b8 _ZZ24popcount_pairwise_kernelE4smem[256];
	ld.param.u64 	%rd14, [popcount_pairwise_kernel_param_0];
	ld.param.u64 	%rd15, [popcount_pairwise_kernel_param_1];
	ld.param.u32 	%r7, [popcount_pairwise_kernel_param_2];
	ld.param.u32 	%r9, [popcount_pairwise_kernel_param_3];
	ld.param.u32 	%r8, [popcount_pairwise_kernel_param_4];
	ld.param.u64 	%rd16, [popcount_pairwise_kernel_param_5];
	mov.u32 	%r1, %ctaid.x;
	mov.u32 	%r2, %ctaid.y;
	setp.ge.s32 	%p1, %r1, %r7;
	setp.ge.s32 	%p2, %r2, %r9;
	or.pred  	%p3, %p1, %p2;
	@%p3 bra 	$L__BB0_10;
	cvt.u64.u32 	%rd1, %r1;
	cvt.u64.u32 	%rd2, %r2;
	mov.u32 	%r3, %tid.x;
	setp.ge.s32 	%p4, %r3, %r8;
	mov.b64 	%rd58, 0;
	@%p4 bra 	$L__BB0_4;
	cvt.s64.s32 	%rd19, %r8;
	mov.u32 	%r4, %ntid.x;
	cvta.to.global.u64 	%rd3, %rd14;
	cvta.to.global.u64 	%rd4, %rd15;
	mul.lo.s64 	%rd5, %rd19, %rd2;
	mul.lo.s64 	%rd6, %rd19, %rd1;
	mov.b64 	%rd58, 0;
	mov.u32 	%r60, %r3;
$L__BB0_3:
	cvt.s64.s32 	%rd20, %r60;
	add.s64 	%rd21, %rd6, %rd20;
	shl.b64 	%rd22, %rd21, 3;
	add.s64 	%rd23, %rd3, %rd22;
	ld.global.nc.u64 	%rd24, [%rd23];
	add.s64 	%rd25, %rd5, %rd20;
	shl.b64 	%rd26, %rd25, 3;
	add.s64 	%rd27, %rd4, %rd26;
	ld.global.nc.u64 	%rd28, [%rd27];
	and.b64  	%rd29, %rd28, %rd24;
	popc.b64 	%r10, %rd29;
	cvt.u64.u32 	%rd30, %r10;
	add.s64 	%rd58, %rd30, %rd58;
	add.s32 	%r60, %r60, %r4;
	setp.lt.s32 	%p5, %r60, %r8;
	@%p5 bra 	$L__BB0_3;
$L__BB0_4:
	// begin inline asm
	mov.b64 {%r11,%r12}, %rd58;
	// end inline asm
	shfl.sync.down.b32	%r14|%p6, %r12, 16, 31, -1;
	shfl.sync.down.b32	%r13|%p7, %r11, 16, 31, -1;
	// begin inline asm
	mov.b64 %rd32, {%r13,%r14};
	// end inline asm
	add.s64 	%rd33, %rd32, %rd58;
	// begin inline asm
	mov.b64 {%r15,%r16}, %rd33;
	// end inline asm
	shfl.sync.down.b32	%r18|%p8, %r16, 8, 31, -1;
	shfl.sync.down.b32	%r17|%p9, %r15, 8, 31, -1;
	// begin inline asm
	mov.b64 %rd34, {%r17,%r18};
	// end inline asm
	add.s64 	%rd35, %rd34, %rd33;
	// begin inline asm
	mov.b64 {%r19,%r20}, %rd35;
	// end inline asm
	shfl.sync.down.b32	%r22|%p10, %r20, 4, 31, -1;
	shfl.sync.down.b32	%r21|%p11, %r19, 4, 31, -1;
	// begin inline asm
	mov.b64 %rd36, {%r21,%r22};
	// end inline asm
	add.s64 	%rd37, %rd36, %rd35;
	// begin inline asm
	mov.b64 {%r23,%r24}, %rd37;
	// end inline asm
	shfl.sync.down.b32	%r26|%p12, %r24, 2, 31, -1;
	shfl.sync.down.b32	%r25|%p13, %r23, 2, 31, -1;
	// begin inline asm
	mov.b64 %rd38, {%r25,%r26};
	// end inline asm
	add.s64 	%rd39, %rd38, %rd37;
	// begin inline asm
	mov.b64 {%r27,%r28}, %rd39;
	// end inline asm
	shfl.sync.down.b32	%r30|%p14, %r28, 1, 31, -1;
	shfl.sync.down.b32	%r29|%p15, %r27, 1, 31, -1;
	// begin inline asm
	mov.b64 %rd40, {%r29,%r30};
	// end inline asm
	add.s64 	%rd10, %rd40, %rd39;
	and.b32  	%r31, %r3, 31;
	setp.ne.s32 	%p16, %r31, 0;
	@%p16 bra 	$L__BB0_6;
	shr.u32 	%r32, %r3, 2;
	mov.u32 	%r33, _ZZ24popcount_pairwise_kernelE4smem;
	add.s32 	%r34, %r33, %r32;
	st.shared.u64 	[%r34], %rd10;
$L__BB0_6:
	bar.sync 	0;
	mov.u32 	%r35, %ntid.x;
	shr.u32 	%r36, %r35, 5;
	setp.ge.u32 	%p17, %r3, %r36;
	mov.b64 	%rd59, 0;
	@%p17 bra 	$L__BB0_8;
	shl.b32 	%r37, %r3, 3;
	mov.u32 	%r38, _ZZ24popcount_pairwise_kernelE4smem;
	add.s32 	%r39, %r38, %r37;
	ld.shared.u64 	%rd59, [%r39];
$L__BB0_8:
	// begin inline asm
	mov.b64 {%r40,%r41}, %rd59;
	// end inline asm
	shfl.sync.down.b32	%r43|%p18, %r41, 16, 31, -1;
	shfl.sync.down.b32	%r42|%p19, %r40, 16, 31, -1;
	// begin inline asm
	mov.b64 %rd43, {%r42,%r43};
	// end inline asm
	add.s64 	%rd44, %rd43, %rd59;
	// begin inline asm
	mov.b64 {%r44,%r45}, %rd44;
	// end inline asm
	shfl.sync.down.b32	%r47|%p20, %r45, 8, 31, -1;
	shfl.sync.down.b32	%r46|%p21, %r44, 8, 31, -1;
	// begin inline asm
	mov.b64 %rd45, {%r46,%r47};
	// end inline asm
	add.s64 	%rd46, %rd45, %rd44;
	// begin inline asm
	mov.b64 {%r48,%r49}, %rd46;
	// end inline asm
	shfl.sync.down.b32	%r51|%p22, %r49, 4, 31, -1;
	shfl.sync.down.b32	%r50|%p23, %r48, 4, 31, -1;
	// begin inline asm
	mov.b64 %rd47, {%r50,%r51};
	// end inline asm
	add.s64 	%rd48, %rd47, %rd46;
	// begin inline asm
	mov.b64 {%r52,%r53}, %rd48;
	// end inline asm
	shfl.sync.down.b32	%r55|%p24, %r53, 2, 31, -1;
	shfl.sync.down.b32	%r54|%p25, %r52, 2, 31, -1;
	// begin inline asm
	mov.b64 %rd49, {%r54,%r55};
	// end inline asm
	add.s64 	%rd50, %rd49, %rd48;
	// begin inline asm
	mov.b64 {%r56,%r57}, %rd50;
	// end inline asm
	shfl.sync.down.b32	%r59|%p26, %r57, 1, 31, -1;
	shfl.sync.down.b32	%r58|%p27, %r56, 1, 31, -1;
	// begin inline asm
	mov.b64 %rd51, {%r58,%r59};
	// end inline asm
	add.s64 	%rd13, %rd51, %rd50;
	setp.ne.s32 	%p28, %r3, 0;
	@%p28 bra 	$L__BB0_10;
	cvt.u64.u32 	%rd52, %r7;
	mad.lo.s64 	%rd53, %rd52, %rd2, %rd1;
	cvta.to.global.u64 	%rd54, %rd16;
	shl.b64 	%rd55, %rd53, 3;
	add.s64 	%rd56, %rd54, %rd55;
	st.global.u64 	[%rd56], %rd13;
$L__BB0_10:
	ret;

}
	// .globl	popcount_weighted_kernel
.visible .entry popcount_weighted_kernel(
	.param .u64 .ptr .align 1 popcount_weighted_kernel_param_0,
	.param .u64 .ptr .align 1 popcount_weighted_kernel_param_1,
	.param .u32 popcount_weighted_kernel_param_2,
	.param .u32 popcount_weighted_kernel_param_3,
	.param .u64 .ptr .align 1 popcount_weighted_kernel_param_4,
	.param .u64 .ptr .align 1 popcount_weighted_kernel_param_5,
	.param .u32 popcount_weighted_kernel_param_6,
	.param .u64 .ptr .align 1 popcount_weighted_kernel_param_7
)
{
	.reg .pred 	%p<29>;
	.reg .b32 	%r<61>;
	.reg .b64 	%rd<64>;
	.reg .b64 	%fd<7>;
	// demoted variable
	.shared .align 8 .b8 _ZZ24popcount_weighted_kernelE4smem[256];
	ld.param.u64 	%rd14, [popcount_weighted_kernel_param_0];
	ld.param.u64 	%rd15, [popcount_weighted_kernel_param_1];
	ld.param.u32 	%r8, [popcount_weighted_kernel_param_2];
	ld.param.u32 	%r7, [popcount_weighted_kernel_param_3];
	ld.param.u64 	%rd16, [popcount_weighted_kernel_param_4];
	ld.param.u64 	%rd17, [popcount_weighted_kernel_param_5];
	ld.param.u32 	%r9, [popcount_weighted_kernel_param_6];
	ld.param.u64 	%rd18, [popcount_weighted_kernel_param_7];
	mov.u32 	%r1, %ctaid.x;
	mov.u32 	%r2, %ctaid.y;
	setp.ge.s32 	%p1, %r1, %r8;
	setp.ge.s32 	%p2, %r2, %r9;
	or.pred  	%p3, %p1, %p2;
	@%p3 bra 	$L__BB1_10;
	cvt.u64.u32 	%rd1, %r1;
	cvt.u64.u32 	%rd2, %r2;
	mov.u32 	%r3, %tid.x;
	setp.ge.s32 	%p4, %r3, %r7;
	mov.b64 	%rd62, 0;
	@%p4 bra 	$L__BB1_4;
	cvt.s64.s32 	%rd21, %r7;
	mov.u32 	%r4, %ntid.x;
	cvta.to.global.u64 	%rd3, %rd14;
	cvta.to.global.u64 	%rd4, %rd16;
	mul.lo.s64 	%rd5, %rd21, %rd2;
	mul.lo.s64 	%rd6, %rd21, %rd1;
	mov.b64 	%rd62, 0;
	mov.u32 	%r60, %r3;
$L__BB1_3:
	cvt.s64.s32 	%rd22, %r60;
	add.s64 	%rd23, %rd6, %rd22;
	shl.b64 	%rd24, %rd23, 3;
	add.s64 	%rd25, %rd3, %rd24;
	ld.global.nc.u64 	%rd26, [%rd25];
	add.s64 	%rd27, %rd5, %rd22;
	shl.b64 	%rd28, %rd27, 3;
	add.s64 	%rd29, %rd4, %rd28;
	ld.global.nc.u64 	%rd30, [%rd29];
	and.b64  	%rd31, %rd30, %rd26;
	popc.b64 	%r10, %rd31;
	cvt.u64.u32 	%rd32, %r10;
	add.s64 	%rd62, %rd32, %rd62;
	add.s32 	%r60, %r60, %r4;
	setp.lt.s32 	%p5, %r60, %r7;
	@%p5 bra 	$L__BB1_3;
$L__BB1_4:
	// begin inline asm
	mov.b64 {%r11,%r12}, %rd62;
	// end inline asm
	shfl.sync.down.b32	%r14|%p6, %r12, 16, 31, -1;
	shfl.sync.down.b32	%r13|%p7, %r11, 16, 31, -1;
	// begin inline asm
	mov.b64 %rd34, {%r13,%r14};
	// end inline asm
	add.s64 	%rd35, %rd34, %rd62;
	// begin inline asm
	mov.b64 {%r15,%r16}, %rd35;
	// end inline asm
	shfl.sync.down.b32	%r18|%p8, %r16, 8, 31, -1;
	shfl.sync.down.b32	%r17|%p9, %r15, 8, 31, -1;
	// begin inline asm
	mov.b64 %rd36, {%r17,%r18};
	// end inline asm
	add.s64 	%rd37, %rd36, %rd35;
	// begin inline asm
	mov.b64 {%r19,%r20}, %rd37;
	// end inline asm
	shfl.sync.down.b32	%r22|%p10, %r20, 4, 31, -1;
	shfl.sync.down.b32	%r21|%p11, %r19, 4, 31, -1;
	// begin inline asm
	mov.b64 %rd38, {%r21,%r22};
	// end inline asm
	add.s64 	%rd39, %rd38, %rd37;
	// begin inline asm
	mov.b64 {%r23,%r24}, %rd39;
	// end inline asm
	shfl.sync.down.b32	%r26|%p12, %r24, 2, 31, -1;
	shfl.sync.down.b32	%r25|%p13, %r23, 2, 31, -1;
	// begin inline asm
	mov.b64 %rd40, {%r25,%r26};
	// end inline asm
	add.s64 	%rd41, %rd40, %rd39;
	// begin inline asm
	mov.b64 {%r27,%r28}, %rd41;
	// end inline asm
	shfl.sync.down.b32	%r30|%p14, %r28, 1, 31, -1;
	shfl.sync.down.b32	%r29|%p15, %r27, 1, 31, -1;
	// begin inline asm
	mov.b64 %rd42, {%r29,%r30};
	// end inline asm
	add.s64 	%rd10, %rd42, %rd41;
	and.b32  	%r31, %r3, 31;
	setp.ne.s32 	%p16, %r31, 0;
	@%p16 bra 	$L__BB1_6;
	shr.u32 	%r32, %r3, 2;
	mov.u32 	%r33, _ZZ24popcount_weighted_kernelE4smem;
	add.s32 	%r34, %r33, %r32;
	st.shared.u64 	[%r34], %rd10;
$L__BB1_6:
	bar.sync 	0;
	mov.u32 	%r35, %ntid.x;
	shr.u32 	%r36, %r35, 5;
	setp.ge.u32 	%p17, %r3, %r36;
	mov.b64 	%rd63, 0;
	@%p17 bra 	$L__BB1_8;
	shl.b32 	%r37, %r3, 3;
	mov.u32 	%r38, _ZZ24popcount_weighted_kernelE4smem;
	add.s32 	%r39, %r38, %r37;
	ld.shared.u64 	%rd63, [%r39];
$L__BB1_8:
	// begin inline asm
	mov.b64 {%r40,%r41}, %rd63;
	// end inline asm
	shfl.sync.down.b32	%r43|%p18, %r41, 16, 31, -1;
	shfl.sync.down.b32	%r42|%p19, %r40, 16, 31, -1;
	// begin inline asm
	mov.b64 %rd45, {%r42,%r43};
	// end inline asm
	add.s64 	%rd46, %rd45, %rd63;
	// begin inline asm
	mov.b64 {%r44,%r45}, %rd46;
	// end inline asm
	shfl.sync.down.b32	%r47|%p20, %r45, 8, 31, -1;
	shfl.sync.down.b32	%r46|%p21, %r44, 8, 31, -1;
	// begin inline asm
	mov.b64 %rd47, {%r46,%r47};
	// end inline asm
	add.s64 	%rd48, %rd47, %rd46;
	// begin inline asm
	mov.b64 {%r48,%r49}, %rd48;
	// end inline asm
	shfl.sync.down.b32	%r51|%p22, %r49, 4, 31, -1;
	shfl.sync.down.b32	%r50|%p23, %r48, 4, 31, -1;
	// begin inline asm
	mov.b64 %rd49, {%r50,%r51};
	// end inline asm
	add.s64 	%rd50, %rd49, %rd48;
	// begin inline asm
	mov.b64 {%r52,%r53}, %rd50;
	// end inline asm
	shfl.sync.down.b32	%r55|%p24, %r53, 2, 31, -1;
	shfl.sync.down.b32	%r54|%p25, %r52, 2, 31, -1;
	// begin inline asm
	mov.b64 %rd51, {%r54,%r55};
	// end inline asm
	add.s64 	%rd52, %rd51, %rd50;
	// begin inline asm
	mov.b64 {%r56,%r57}, %rd52;
	// end inline asm
	shfl.sync.down.b32	%r59|%p26, %r57, 1, 31, -1;
	shfl.sync.down.b32	%r58|%p27, %r56, 1, 31, -1;
	// begin inline asm
	mov.b64 %rd53, {%r58,%r59};
	// end inline asm
	add.s64 	%rd13, %rd53, %rd52;
	setp.ne.s32 	%p28, %r3, 0;
	@%p28 bra 	$L__BB1_10;
	cvt.rn.f64.u64 	%fd1, %rd13;
	cvta.to.global.u64 	%rd54, %rd15;
	shl.b64 	%rd55, %rd1, 3;
	add.s64 	%rd56, %rd54, %rd55;
	ld.global.nc.f64 	%fd2, [%rd56];
	mul.f64 	%fd3, %fd2, %fd1;
	cvta.to.global.u64 	%rd57, %rd17;
	shl.b64 	%rd58, %rd2, 3;
	add.s64 	%rd59, %rd57, %rd58;
	ld.global.nc.f64 	%fd4, [%rd59];
	mul.f64 	%fd5, %fd3, %fd4;
	cvta.to.global.u64 	%rd60, %rd18;
	atom.global.add.f64 	%fd6, [%rd60], %fd5;
$L__BB1_10:
	ret;

}
	// .globl	ewah_decompress_kernel
.visible .entry ewah_decompress_kernel(
	.param .u64 .ptr .align 1 ewah_decompress_kernel_param_0,
	.param .u32 ewah_decompress_kernel_param_1,
	.param .u32 ewah_decompress_kernel_param_2,
	.param .u64 .ptr .align 1 ewah_decompress_kernel_param_3
)
{
	.reg .pred 	%p<29>;
	.reg .b32 	%r<67>;
	.reg .b64 	%rd<32>;

	ld.param.u64 	%rd6, [ewah_decompress_kernel_param_0];
	ld.param.u32 	%r39, [ewah_decompress_kernel_param_1];
	ld.param.u32 	%r40, [ewah_decompress_kernel_param_2];
	ld.param.u64 	%rd7, [ewah_decompress_kernel_param_3];
	cvta.to.global.u64 	%rd1, %rd6;
	cvta.to.global.u64 	%rd2, %rd7;
	mov.u32 	%r41, %tid.x;
	setp.ne.s32 	%p1, %r41, 0;
	@%p1 bra 	$L__BB2_21;
	mov.b32 	%r51, 0;
	min.s32 	%r43, %r39, %r40;
	setp.lt.s32 	%p2, %r43, 1;
	@%p2 bra 	$L__BB2_8;
	mov.b32 	%r51, 0;
	mov.u32 	%r57, %r51;
$L__BB2_3:
	mul.wide.s32 	%rd8, %r57, 8;
	add.s64 	%rd9, %rd1, %rd8;
	ld.global.nc.u64 	%rd4, [%rd9];
	shr.u64 	%rd10, %rd4, 1;
	cvt.u32.u64 	%r9, %rd10;
	setp.eq.s32 	%p3, %r9, 0;
	@%p3 bra 	$L__BB2_6;
	and.b64  	%rd11, %rd4, 1;
	neg.s64 	%rd5, %rd11;
	mov.b32 	%r55, 0;
$L__BB2_5:
	mul.wide.s32 	%rd12, %r51, 8;
	add.s64 	%rd13, %rd2, %rd12;
	add.s32 	%r51, %r51, 1;
	st.global.u64 	[%rd13], %rd5;
	add.s32 	%r55, %r55, 1;
	setp.lt.u32 	%p4, %r55, %r9;
	setp.lt.s32 	%p5, %r51, %r40;
	and.pred  	%p6, %p4, %p5;
	@%p6 bra 	$L__BB2_5;
$L__BB2_6:
	add.s32 	%r57, %r57, 1;
	setp.lt.u64 	%p7, %rd4, 8589934592;
	setp.ge.s32 	%p8, %r51, %r40;
	setp.ge.s32 	%p9, %r57, %r39;
	or.pred  	%p10, %p8, %p9;
	or.pred  	%p11, %p10, %p7;
	@%p11 bra 	$L__BB2_7;
	bra.uni 	$L__BB2_22;
$L__BB2_7:
	setp.lt.s32 	%p17, %r57, %r39;
	setp.lt.s32 	%p18, %r51, %r40;
	and.pred  	%p19, %p17, %p18;
	@%p19 bra 	$L__BB2_3;
$L__BB2_8:
	setp.ge.s32 	%p20, %r51, %r40;
	@%p20 bra 	$L__BB2_21;
	sub.s32 	%r4, %r40, %r51;
	and.b32  	%r5, %r4, 15;
	sub.s32 	%r47, %r51, %r40;
	setp.gt.u32 	%p21, %r47, -16;
	@%p21 bra 	$L__BB2_12;
	and.b32  	%r48, %r4, -16;
	neg.s32 	%r60, %r48;
	add.s64 	%rd3, %rd2, 64;
$L__BB2_11:
	.pragma "nounroll";
	mul.wide.s32 	%rd20, %r51, 8;
	add.s64 	%rd21, %rd3, %rd20;
	mov.b64 	%rd22, 0;
	st.global.u64 	[%rd21+-64], %rd22;
	st.global.u64 	[%rd21+-56], %rd22;
	st.global.u64 	[%rd21+-48], %rd22;
	st.global.u64 	[%rd21+-40], %rd22;
	st.global.u64 	[%rd21+-32], %rd22;
	st.global.u64 	[%rd21+-24], %rd22;
	st.global.u64 	[%rd21+-16], %rd22;
	st.global.u64 	[%rd21+-8], %rd22;
	st.global.u64 	[%rd21], %rd22;
	st.global.u64 	[%rd21+8], %rd22;
	st.global.u64 	[%rd21+16], %rd22;
	st.global.u64 	[%rd21+24], %rd22;
	st.global.u64 	[%rd21+32], %rd22;
	st.global.u64 	[%rd21+40], %rd22;
	st.global.u64 	[%rd21+48], %rd22;
	add.s32 	%r51, %r51, 16;
	st.global.u64 	[%rd21+56], %rd22;
	add.s32 	%r60, %r60, 16;
	setp.ne.s32 	%p22, %r60, 0;
	@%p22 bra 	$L__BB2_11;
$L__BB2_12:
	setp.eq.s32 	%p23, %r5, 0;
	@%p23 bra 	$L__BB2_21;
	and.b32  	%r28, %r4, 7;
	setp.lt.u32 	%p24, %r5, 8;
	@%p24 bra 	$L__BB2_15;
	mul.wide.s32 	%rd23, %r51, 8;
	add.s64 	%rd24, %rd2, %rd23;
	mov.b64 	%rd25, 0;
	st.global.u64 	[%rd24], %rd25;
	st.global.u64 	[%rd24+8], %rd25;
	st.global.u64 	[%rd24+16], %rd25;
	st.global.u64 	[%rd24+24], %rd25;
	st.global.u64 	[%rd24+32], %rd25;
	st.global.u64 	[%rd24+40], %rd25;
	st.global.u64 	[%rd24+48], %rd25;
	st.global.u64 	[%rd24+56], %rd25;
	add.s32 	%r51, %r51, 8;
$L__BB2_15:
	setp.eq.s32 	%p25, %r28, 0;
	@%p25 bra 	$L__BB2_21;
	and.b32  	%r31, %r4, 3;
	setp.lt.u32 	%p26, %r28, 4;
	@%p26 bra 	$L__BB2_18;
	mul.wide.s32 	%rd26, %r51, 8;
	add.s64 	%rd27, %rd2, %rd26;
	mov.b64 	%rd28, 0;
	st.global.u64 	[%rd27], %rd28;
	st.global.u64 	[%rd27+8], %rd28;
	st.global.u64 	[%rd27+16], %rd28;
	st.global.u64 	[%rd27+24], %rd28;
	add.s32 	%r51, %r51, 4;
$L__BB2_18:
	setp.eq.s32 	%p27, %r31, 0;
	@%p27 bra 	$L__BB2_21;
	neg.s32 	%r65, %r31;
$L__BB2_20:
	.pragma "nounroll";
	mul.wide.s32 	%rd29, %r51, 8;
	add.s64 	%rd30, %rd2, %rd29;
	add.s32 	%r51, %r51, 1;
	mov.b64 	%rd31, 0;
	st.global.u64 	[%rd30], %rd31;
	add.s32 	%r65, %r65, 1;
	setp.ne.s32 	%p28, %r65, 0;
	@%p28 bra 	$L__BB2_20;
$L__BB2_21:
	ret;
$L__BB2_22:
	shr.u64 	%rd14, %rd4, 33;
	cvt.u32.u64 	%r12, %rd14;
	mov.b32 	%r58, 0;
	mov.u32 	%r59, %r51;
$L__BB2_23:
	mul.wide.s32 	%rd15, %r57, 8;
	add.s64 	%rd16, %rd1, %rd15;
	ld.global.nc.u64 	%rd17, [%rd16];
	add.s32 	%r51, %r59, 1;
	mul.wide.s32 	%rd18, %r59, 8;
	add.s64 	%rd19, %rd2, %rd18;
	st.global.u64 	[%rd19], %rd17;
	add.s32 	%r58, %r58, 1;
	add.s32 	%r57, %r57, 1;
	setp.lt.u32 	%p12, %r58, %r12;
	setp.lt.s32 	%p13, %r51, %r40;
	setp.lt.s32 	%p14, %r57, %r39;
	and.pred  	%p15, %p13, %p14;
	and.pred  	%p16, %p15, %p12;
	mov.u32 	%r59, %r51;
	@%p16 bra 	$L__BB2_23;
	bra.uni 	$L__BB2_7;

}
	// .globl	pack_bits_all_kernel
.visible .entry pack_bits_all_kernel(
	.param .u64 .ptr .align 1 pack_bits_all_kernel_param_0,
	.param .u64 pack_bits_all_kernel_param_1,
	.param .u32 pack_bits_all_kernel_param_2,
	.param .u32 pack_bits_all_kernel_param_3,
	.param .u64 pack_bits_all_kernel_param_4,
	.param .u64 .ptr .align 1 pack_bits_all_kernel_param_5
)
{
	.reg .pred 	%p<11>;
	.reg .b32 	%r<38>;
	.reg .b64 	%rd<75>;

	ld.param.u64 	%rd17, [pack_bits_all_kernel_param_0];
	ld.param.u64 	%rd18, [pack_bits_all_kernel_param_1];
	ld.param.u32 	%r5, [pack_bits_all_kernel_param_2];
	ld.param.u32 	%r4, [pack_bits_all_kernel_param_3];
	ld.param.u64 	%rd19, [pack_bits_all_kernel_param_4];
	ld.param.u64 	%rd20, [pack_bits_all_kernel_param_5];
	mul.lo.s32 	%r6, %r4, %r5;
	mov.u32 	%r7, %ctaid.x;
	mov.u32 	%r8, %ntid.x;
	mov.u32 	%r9, %tid.x;
	mad.lo.s32 	%r1, %r7, %r8, %r9;
	setp.ge.s32 	%p1, %r1, %r6;
	@%p1 bra 	$L__BB3_12;
	div.s32 	%r11, %r1, %r4;
	mul.lo.s32 	%r12, %r11, %r4;
	sub.s32 	%r13, %r1, %r12;
	mul.wide.s32 	%rd1, %r13, 64;
	cvt.u64.u32 	%rd2, %r11;
	cvta.to.global.u64 	%rd3, %rd17;
	mov.b64 	%rd74, 0;
	mov.b32 	%r37, 0;
	cvt.u32.u64 	%r14, %rd2;
$L__BB3_2:
	cvt.u64.u32 	%rd5, %r37;
	add.s64 	%rd6, %rd1, %rd5;
	setp.ge.s64 	%p2, %rd6, %rd18;
	@%p2 bra 	$L__BB3_11;
	shl.b64 	%rd22, %rd6, 3;
	add.s64 	%rd7, %rd3, %rd22;
	ld.global.nc.u64 	%rd23, [%rd7];
	and.b64  	%rd24, %rd23, %rd19;
	shr.u64 	%rd25, %rd24, %r14;
	and.b64  	%rd26, %rd25, 1;
	cvt.u32.u64 	%r15, %rd5;
	shl.b64 	%rd27, %rd26, %r15;
	or.b64  	%rd74, %rd27, %rd74;
	add.s64 	%rd28, %rd6, 1;
	setp.ge.s64 	%p3, %rd28, %rd18;
	@%p3 bra 	$L__BB3_11;
	add.s32 	%r17, %r15, 1;
	ld.global.nc.u64 	%rd29, [%rd7+8];
	and.b64  	%rd30, %rd29, %rd19;
	shr.u64 	%rd31, %rd30, %r14;
	and.b64  	%rd32, %rd31, 1;
	shl.b64 	%rd33, %rd32, %r17;
	or.b64  	%rd74, %rd33, %rd74;
	add.s64 	%rd34, %rd6, 2;
	setp.ge.s64 	%p4, %rd34, %rd18;
	@%p4 bra 	$L__BB3_11;
	add.s32 	%r20, %r15, 2;
	ld.global.nc.u64 	%rd35, [%rd7+16];
	and.b64  	%rd36, %rd35, %rd19;
	shr.u64 	%rd37, %rd36, %r14;
	and.b64  	%rd38, %rd37, 1;
	shl.b64 	%rd39, %rd38, %r20;
	or.b64  	%rd74, %rd39, %rd74;
	add.s64 	%rd40, %rd6, 3;
	setp.ge.s64 	%p5, %rd40, %rd18;
	@%p5 bra 	$L__BB3_11;
	add.s32 	%r23, %r15, 3;
	ld.global.nc.u64 	%rd41, [%rd7+24];
	and.b64  	%rd42, %rd41, %rd19;
	shr.u64 	%rd43, %rd42, %r14;
	and.b64  	%rd44, %rd43, 1;
	shl.b64 	%rd45, %rd44, %r23;
	or.b64  	%rd74, %rd45, %rd74;
	add.s64 	%rd46, %rd6, 4;
	setp.ge.s64 	%p6, %rd46, %rd18;
	@%p6 bra 	$L__BB3_11;
	add.s32 	%r26, %r15, 4;
	ld.global.nc.u64 	%rd47, [%rd7+32];
	and.b64  	%rd48, %rd47, %rd19;
	shr.u64 	%rd49, %rd48, %r14;
	and.b64  	%rd50, %rd49, 1;
	shl.b64 	%rd51, %rd50, %r26;
	or.b64  	%rd74, %rd51, %rd74;
	add.s64 	%rd52, %rd6, 5;
	setp.ge.s64 	%p7, %rd52, %rd18;
	@%p7 bra 	$L__BB3_11;
	add.s32 	%r29, %r15, 5;
	ld.global.nc.u64 	%rd53, [%rd7+40];
	and.b64  	%rd54, %rd53, %rd19;
	shr.u64 	%rd55, %rd54, %r14;
	and.b64  	%rd56, %rd55, 1;
	shl.b64 	%rd57, %rd56, %r29;
	or.b64  	%rd74, %rd57, %rd74;
	add.s64 	%rd58, %rd6, 6;
	setp.ge.s64 	%p8, %rd58, %rd18;
	@%p8 bra 	$L__BB3_11;
	add.s32 	%r32, %r15, 6;
	ld.global.nc.u64 	%rd59, [%rd7+48];
	and.b64  	%rd60, %rd59, %rd19;
	shr.u64 	%rd61, %rd60, %r14;
	and.b64  	%rd62, %rd61, 1;
	shl.b64 	%rd63, %rd62, %r32;
	or.b64  	%rd74, %rd63, %rd74;
	add.s64 	%rd64, %rd6, 7;
	setp.ge.s64 	%p9, %rd64, %rd18;
	@%p9 bra 	$L__BB3_11;
	add.s32 	%r35, %r15, 7;
	ld.global.nc.u64 	%rd65, [%rd7+56];
	and.b64  	%rd66, %rd65, %rd19;
	shr.u64 	%rd67, %rd66, %r14;
	and.b64  	%rd68, %rd67, 1;
	shl.b64 	%rd69, %rd68, %r35;
	or.b64  	%rd74, %rd69, %rd74;
	add.s32 	%r37, %r15, 8;
	setp.ne.s32 	%p10, %r37, 64;
	@%p10 bra 	$L__BB3_2;
$L__BB3_11:
	cvta.to.global.u64 	%rd70, %rd20;
	mul.wide.s32 	%rd71, %r1, 8;
	add.s64 	%rd72, %rd70, %rd71;
	st.global.u64 	[%rd72], %rd74;
$L__BB3_12:
	ret;

}
	// .globl	ewah_compress_slices_kernel
.visible .entry ewah_compress_slices_kernel(
	.param .u64 .ptr .align 1 ewah_compress_slices_kernel_param_0,
	.param .u32 ewah_compress_slices_kernel_param_1,
	.param .u32 ewah_compress_slices_kernel_param_2,
	.param .u64 .ptr .align 1 ewah_compress_slices_kernel_param_3,
	.param .u32 ewah_compress_slices_kernel_param_4,
	.param .u64 .ptr .align 1 ewah_compress_slices_kernel_param_5,
	.param .u64 .ptr .align 1 ewah_compress_slices_kernel_param_6
)
{
	.reg .pred 	%p<30>;
	.reg .b16 	%rs<6>;
	.reg .b32 	%r<43>;
	.reg .b64 	%rd<137>;

	ld.param.u64 	%rd48, [ewah_compress_slices_kernel_param_0];
	ld.param.u32 	%r23, [ewah_compress_slices_kernel_param_1];
	ld.param.u32 	%r21, [ewah_compress_slices_kernel_param_2];
	ld.param.u64 	%rd49, [ewah_compress_slices_kernel_param_3];
	ld.param.u32 	%r22, [ewah_compress_slices_kernel_param_4];
	ld.param.u64 	%rd50, [ewah_compress_slices_kernel_param_5];
	ld.param.u64 	%rd51, [ewah_compress_slices_kernel_param_6];
	mov.u32 	%r1, %ctaid.x;
	setp.ge.s32 	%p2, %r1, %r23;
	mov.u32 	%r24, %tid.x;
	setp.ne.s32 	%p3, %r24, 0;
	or.pred  	%p4, %p3, %p2;
	@%p4 bra 	$L__BB4_28;
	cvta.to.global.u64 	%rd53, %rd49;
	cvta.to.global.u64 	%rd1, %rd48;
	cvt.u64.u32 	%rd2, %r1;
	cvt.s64.s32 	%rd54, %r22;
	mul.lo.s64 	%rd55, %rd54, %rd2;
	shl.b64 	%rd56, %rd55, 3;
	add.s64 	%rd3, %rd53, %rd56;
	setp.lt.s32 	%p5, %r21, 1;
	mov.b32 	%r39, 0;
	mov.b64 	%rd131, 0;
	mov.u64 	%rd127, %rd131;
	mov.u64 	%rd133, %rd131;
	mov.u64 	%rd129, %rd131;
	mov.u64 	%rd107, %rd131;
	@%p5 bra 	$L__BB4_24;
	cvt.s64.s32 	%rd58, %r21;
	mul.lo.s64 	%rd59, %rd58, %rd2;
	shl.b64 	%rd60, %rd59, 3;
	add.s64 	%rd4, %rd1, %rd60;
	mov.pred 	%p1, -1;
	mov.b64 	%rd107, 0;
	mov.b32 	%r40, 0;
	mov.u64 	%rd129, %rd107;
	mov.u32 	%r39, %r40;
	mov.u64 	%rd109, %rd107;
	mov.u64 	%rd127, %rd107;
	mov.u64 	%rd126, %rd107;
$L__BB4_3:
	mov.u64 	%rd9, %rd126;
	mov.u64 	%rd8, %rd127;
	mul.wide.s32 	%rd61, %r40, 8;
	add.s64 	%rd62, %rd4, %rd61;
	ld.global.nc.u64 	%rd112, [%rd62];
	mov.b16 	%rs5, 0;
	setp.eq.s64 	%p7, %rd112, 0;
	@%p7 bra 	$L__BB4_6;
	setp.ne.s64 	%p8, %rd112, -1;
	@%p8 bra 	$L__BB4_19;
	mov.b16 	%rs5, 1;
	mov.b64 	%rd112, 1;
$L__BB4_6:
	setp.ne.s64 	%p9, %rd109, 0;
	or.pred  	%p10, %p9, %p1;
	@%p10 bra 	$L__BB4_8;
	setp.ne.s64 	%p11, %rd9, 0;
	selp.u16 	%rs4, 1, 0, %p11;
	setp.eq.s16 	%p12, %rs5, %rs4;
	mov.u64 	%rd126, %rd9;
	mov.u64 	%rd127, %rd8;
	@%p12 bra 	$L__BB4_10;
	bra.uni 	$L__BB4_9;
$L__BB4_8:
	mov.b64 	%rd127, 0;
	mov.u64 	%rd126, %rd112;
	@%p1 bra 	$L__BB4_10;
$L__BB4_9:
	setp.ne.s64 	%p13, %rd9, 0;
	selp.u64 	%rd66, 1, 0, %p13;
	shl.b64 	%rd67, %rd8, 1;
	and.b64  	%rd68, %rd67, 8589934590;
	or.b64  	%rd69, %rd68, %rd66;
	shl.b64 	%rd70, %rd109, 33;
	or.b64  	%rd71, %rd69, %rd70;
	add.s32 	%r4, %r39, 1;
	mul.wide.s32 	%rd72, %r39, 8;
	add.s64 	%rd73, %rd3, %rd72;
	st.global.u64 	[%rd73], %rd71;
	add.s64 	%rd129, %rd129, %rd8;
	mov.b64 	%rd127, 0;
	mov.u64 	%rd126, %rd112;
	mov.u32 	%r39, %r4;
$L__BB4_10:
	setp.ge.s32 	%p14, %r40, %r21;
	mov.b64 	%rd109, 0;
	@%p14 bra 	$L__BB4_22;
	mov.u32 	%r34, %r40;
$L__BB4_12:
	mul.wide.s32 	%rd77, %r34, 8;
	add.s64 	%rd78, %rd4, %rd77;
	ld.global.nc.u64 	%rd76, [%rd78];
	mov.b32 	%r36, 0;
	setp.eq.s64 	%p15, %rd76, 0;
	@%p15 bra 	$L__BB4_15;
	setp.ne.s64 	%p16, %rd76, -1;
	mov.u32 	%r40, %r34;
	@%p16 bra 	$L__BB4_22;
	mov.b32 	%r36, 1;
$L__BB4_15:
	setp.ne.s64 	%p17, %rd126, 0;
	selp.u32 	%r29, 1, 0, %p17;
	setp.ne.s32 	%p18, %r36, %r29;
	mov.u32 	%r40, %r34;
	@%p18 bra 	$L__BB4_22;
	setp.ne.s64 	%p19, %rd127, 4294967295;
	@%p19 bra 	$L__BB4_18;
	selp.u64 	%rd81, 1, 0, %p17;
	or.b64  	%rd82, %rd81, 8589934590;
	add.s32 	%r9, %r39, 1;
	mul.wide.s32 	%rd83, %r39, 8;
	add.s64 	%rd84, %rd3, %rd83;
	st.global.u64 	[%rd84], %rd82;
	add.s64 	%rd129, %rd129, 4294967295;
	mov.b64 	%rd127, 0;
	mov.u64 	%rd126, %rd112;
	mov.u32 	%r39, %r9;
$L__BB4_18:
	add.s64 	%rd127, %rd127, 1;
	add.s32 	%r34, %r34, 1;
	setp.eq.s32 	%p21, %r34, %r21;
	mov.u32 	%r40, %r21;
	@%p21 bra 	$L__BB4_22;
	bra.uni 	$L__BB4_12;
$L__BB4_19:
	selp.b64 	%rd126, 0, %rd9, %p1;
	selp.b64 	%rd127, 0, %rd8, %p1;
	selp.b64 	%rd124, 0, %rd109, %p1;
	setp.ne.s64 	%p22, %rd124, 2147483647;
	@%p22 bra 	$L__BB4_21;
	setp.ne.s64 	%p23, %rd126, 0;
	selp.u64 	%rd87, 1, 0, %p23;
	shl.b64 	%rd88, %rd127, 1;
	or.b64  	%rd89, %rd88, %rd87;
	or.b64  	%rd90, %rd89, -8589934592;
	add.s32 	%r12, %r39, 1;
	mul.wide.s32 	%rd91, %r39, 8;
	add.s64 	%rd92, %rd3, %rd91;
	st.global.u64 	[%rd92], %rd90;
	add.s64 	%rd129, %rd129, %rd127;
	mov.b64 	%rd126, 0;
	mov.u64 	%rd127, %rd126;
	mov.u64 	%rd124, %rd126;
	mov.u32 	%r39, %r12;
$L__BB4_21:
	add.s64 	%rd109, %rd124, 1;
	add.s32 	%r14, %r39, 1;
	mul.wide.s32 	%rd93, %r39, 8;
	add.s64 	%rd94, %rd3, %rd93;
	st.global.u64 	[%rd94], %rd112;
	add.s64 	%rd107, %rd107, 1;
	add.s32 	%r40, %r40, 1;
	mov.u32 	%r39, %r14;
$L__BB4_22:
	setp.lt.s32 	%p25, %r40, %r21;
	mov.pred 	%p1, 0;
	@%p25 bra 	$L__BB4_3;
	setp.ne.s64 	%p26, %rd126, 0;
	selp.u64 	%rd131, 1, 0, %p26;
	shl.b64 	%rd133, %rd109, 33;
$L__BB4_24:
	setp.lt.s32 	%p27, %r21, 1;
	@%p27 bra 	$L__BB4_26;
	shl.b64 	%rd95, %rd127, 1;
	and.b64  	%rd96, %rd95, 8589934590;
	or.b64  	%rd97, %rd131, %rd96;
	add.s64 	%rd98, %rd97, %rd133;
	add.s32 	%r19, %r39, 1;
	mul.wide.s32 	%rd99, %r39, 8;
	add.s64 	%rd100, %rd3, %rd99;
	st.global.u64 	[%rd100], %rd98;
	add.s64 	%rd129, %rd129, %rd127;
	mov.u32 	%r39, %r19;
$L__BB4_26:
	cvta.to.global.u64 	%rd101, %rd50;
	shl.b64 	%rd102, %rd2, 2;
	add.s64 	%rd103, %rd101, %rd102;
	st.global.u32 	[%rd103], %r39;
	setp.eq.s64 	%p28, %rd51, 0;
	@%p28 bra 	$L__BB4_28;
	shl.b32 	%r30, %r1, 1;
	cvta.to.global.u64 	%rd104, %rd51;
	mul.wide.u32 	%rd105, %r30, 8;
	add.s64 	%rd106, %rd104, %rd105;
	st.global.u64 	[%rd106], %rd129;
	st.global.u64 	[%rd106+8], %rd107;
$L__BB4_28:
	ret;

}
	// .globl	compact_copy_kernel
.visible .entry compact_copy_kernel(
	.param .u64 .ptr .align 1 compact_copy_kernel_param_0,
	.param .u32 compact_copy_kernel_param_1,
	.param .u64 .ptr .align 1 compact_copy_kernel_param_2,
	.param .u64 .ptr .align 1 compact_copy_kernel_param_3,
	.param .u32 compact_copy_kernel_param_4,
	.param .u64 .ptr .align 1 compact_copy_kernel_param_5
)
{
	.reg .pred 	%p<4>;
	.reg .b32 	%r<11>;
	.reg .b64 	%rd<24>;

	ld.param.u64 	%rd6, [compact_copy_kernel_param_0];
	ld.param.u32 	%r7, [compact_copy_kernel_param_1];
	ld.param.u64 	%rd7, [compact_copy_kernel_param_2];
	ld.param.u64 	%rd8, [compact_copy_kernel_param_3];
	ld.param.u32 	%r8, [compact_copy_kernel_param_4];
	ld.param.u64 	%rd9, [compact_copy_kernel_param_5];
	mov.u32 	%r1, %ctaid.x;
	setp.ge.s32 	%p1, %r1, %r8;
	@%p1 bra 	$L__BB5_4;
	cvta.to.global.u64 	%rd10, %rd7;
	cvta.to.global.u64 	%rd11, %rd8;
	cvt.u64.u32 	%rd12, %r1;
	mul.wide.u32 	%rd13, %r1, 4;
	add.s64 	%rd14, %rd10, %rd13;
	ld.global.nc.u32 	%r2, [%rd14];
	add.s64 	%rd1, %rd11, %rd13;
	cvt.s64.s32 	%rd15, %r7;
	mul.lo.s64 	%rd2, %rd15, %rd12;
	mov.u32 	%r10, %tid.x;
	setp.ge.s32 	%p2, %r10, %r2;
	@%p2 bra 	$L__BB5_4;
	ld.global.nc.u32 	%r9, [%rd1];
	cvt.s64.s32 	%rd3, %r9;
	mov.u32 	%r4, %ntid.x;
	cvta.to.global.u64 	%rd4, %rd6;
	cvta.to.global.u64 	%rd5, %rd9;
$L__BB5_3:
	cvt.s64.s32 	%rd16, %r10;
	add.s64 	%rd17, %rd2, %rd16;
	shl.b64 	%rd18, %rd17, 3;
	add.s64 	%rd19, %rd4, %rd18;
	ld.global.nc.u64 	%rd20, [%rd19];
	add.s64 	%rd21, %rd16, %rd3;
	shl.b64 	%rd22, %rd21, 3;
	add.s64 	%rd23, %rd5, %rd22;
	st.global.u64 	[%rd23], %rd20;
	add.s32 	%r10, %r10, %r4;
	setp.lt.s32 	%p3, %r10, %r2;
	@%p3 bra 	$L__BB5_3;
$L__BB5_4:
	ret;

}
	// .globl	ewah_decompress_slices_kernel
.visible .entry ewah_decompress_slices_kernel(
	.param .u64 .ptr .align 1 ewah_decompress_slices_kernel_param_0,
	.param .u64 .ptr .align 1 ewah_decompress_slices_kernel_param_1,
	.param .u64 .ptr .align 1 ewah_decompress_slices_kernel_param_2,
	.param .u32 ewah_decompress_slices_kernel_param_3,
	.param .u32 ewah_decompress_slices_kernel_param_4,
	.param .u64 .ptr .align 1 ewah_decompress_slices_kernel_param_5
)
{
	.reg .pred 	%p<31>;
	.reg .b32 	%r<70>;
	.reg .b64 	%rd<52>;

	ld.param.u64 	%rd10, [ewah_decompress_slices_kernel_param_0];
	ld.param.u64 	%rd11, [ewah_decompress_slices_kernel_param_1];
	ld.param.u64 	%rd12, [ewah_decompress_slices_kernel_param_2];
	ld.param.u32 	%r42, [ewah_decompress_slices_kernel_param_3];
	ld.param.u32 	%r41, [ewah_decompress_slices_kernel_param_4];
	ld.param.u64 	%rd13, [ewah_decompress_slices_kernel_param_5];
	mov.u32 	%r1, %ctaid.x;
	setp.ge.s32 	%p1, %r1, %r42;
	mov.u32 	%r43, %tid.x;
	setp.ne.s32 	%p2, %r43, 0;
	or.pred  	%p3, %p2, %p1;
	@%p3 bra 	$L__BB6_21;
	cvta.to.global.u64 	%rd14, %rd11;
	cvta.to.global.u64 	%rd15, %rd12;
	cvta.to.global.u64 	%rd1, %rd13;
	cvta.to.global.u64 	%rd16, %rd10;
	cvt.u64.u32 	%rd17, %r1;
	mul.wide.u32 	%rd18, %r1, 4;
	add.s64 	%rd19, %rd14, %rd18;
	ld.global.nc.u32 	%r45, [%rd19];
	add.s64 	%rd20, %rd15, %rd18;
	ld.global.nc.u32 	%r2, [%rd20];
	mul.wide.s32 	%rd21, %r45, 8;
	add.s64 	%rd2, %rd16, %rd21;
	cvt.s64.s32 	%rd22, %r41;
	mul.lo.s64 	%rd3, %rd22, %rd17;
	shl.b64 	%rd23, %rd3, 3;
	add.s64 	%rd4, %rd1, %rd23;
	mov.b32 	%r54, 0;
	min.s32 	%r46, %r2, %r41;
	setp.lt.s32 	%p4, %r46, 1;
	@%p4 bra 	$L__BB6_8;
	mov.b32 	%r54, 0;
	mov.u32 	%r60, %r54;
$L__BB6_3:
	mul.wide.s32 	%rd25, %r60, 8;
	add.s64 	%rd26, %rd2, %rd25;
	ld.global.nc.u64 	%rd7, [%rd26];
	shr.u64 	%rd27, %rd7, 1;
	cvt.u32.u64 	%r11, %rd27;
	setp.eq.s32 	%p5, %r11, 0;
	@%p5 bra 	$L__BB6_6;
	and.b64  	%rd28, %rd7, 1;
	neg.s64 	%rd8, %rd28;
	mov.b32 	%r58, 0;
$L__BB6_5:
	mul.wide.s32 	%rd29, %r54, 8;
	add.s64 	%rd30, %rd4, %rd29;
	add.s32 	%r54, %r54, 1;
	st.global.u64 	[%rd30], %rd8;
	add.s32 	%r58, %r58, 1;
	setp.lt.u32 	%p6, %r58, %r11;
	setp.lt.s32 	%p7, %r54, %r41;
	and.pred  	%p8, %p6, %p7;
	@%p8 bra 	$L__BB6_5;
$L__BB6_6:
	add.s32 	%r60, %r60, 1;
	setp.lt.u64 	%p9, %rd7, 8589934592;
	setp.ge.s32 	%p10, %r54, %r41;
	setp.ge.s32 	%p11, %r60, %r2;
	or.pred  	%p12, %p10, %p11;
	or.pred  	%p13, %p12, %p9;
	@%p13 bra 	$L__BB6_7;
	bra.uni 	$L__BB6_22;
$L__BB6_7:
	setp.lt.s32 	%p19, %r60, %r2;
	setp.lt.s32 	%p20, %r54, %r41;
	and.pred  	%p21, %p19, %p20;
	@%p21 bra 	$L__BB6_3;
$L__BB6_8:
	setp.ge.s32 	%p22, %r54, %r41;
	@%p22 bra 	$L__BB6_21;
	sub.s32 	%r6, %r41, %r54;
	and.b32  	%r7, %r6, 15;
	sub.s32 	%r50, %r54, %r41;
	setp.gt.u32 	%p23, %r50, -16;
	@%p23 bra 	$L__BB6_12;
	and.b32  	%r51, %r6, -16;
	neg.s32 	%r63, %r51;
	add.s64 	%rd38, %rd23, %rd1;
	add.s64 	%rd6, %rd38, 64;
$L__BB6_11:
	.pragma "nounroll";
	mul.wide.s32 	%rd39, %r54, 8;
	add.s64 	%rd40, %rd6, %rd39;
	mov.b64 	%rd41, 0;
	st.global.u64 	[%rd40+-64], %rd41;
	st.global.u64 	[%rd40+-56], %rd41;
	st.global.u64 	[%rd40+-48], %rd41;
	st.global.u64 	[%rd40+-40], %rd41;
	st.global.u64 	[%rd40+-32], %rd41;
	st.global.u64 	[%rd40+-24], %rd41;
	st.global.u64 	[%rd40+-16], %rd41;
	st.global.u64 	[%rd40+-8], %rd41;
	st.global.u64 	[%rd40], %rd41;
	st.global.u64 	[%rd40+8], %rd41;
	st.global.u64 	[%rd40+16], %rd41;
	st.global.u64 	[%rd40+24], %rd41;
	st.global.u64 	[%rd40+32], %rd41;
	st.global.u64 	[%rd40+40], %rd41;
	st.global.u64 	[%rd40+48], %rd41;
	add.s32 	%r54, %r54, 16;
	st.global.u64 	[%rd40+56], %rd41;
	add.s32 	%r63, %r63, 16;
	setp.ne.s32 	%p24, %r63, 0;
	@%p24 bra 	$L__BB6_11;
$L__BB6_12:
	setp.eq.s32 	%p25, %r7, 0;
	@%p25 bra 	$L__BB6_21;
	and.b32  	%r30, %r6, 7;
	setp.lt.u32 	%p26, %r7, 8;
	@%p26 bra 	$L__BB6_15;
	mul.wide.s32 	%rd42, %r54, 8;
	add.s64 	%rd43, %rd4, %rd42;
	mov.b64 	%rd44, 0;
	st.global.u64 	[%rd43], %rd44;
	st.global.u64 	[%rd43+8], %rd44;
	st.global.u64 	[%rd43+16], %rd44;
	st.global.u64 	[%rd43+24], %rd44;
	st.global.u64 	[%rd43+32], %rd44;
	st.global.u64 	[%rd43+40], %rd44;
	st.global.u64 	[%rd43+48], %rd44;
	st.global.u64 	[%rd43+56], %rd44;
	add.s32 	%r54, %r54, 8;
$L__BB6_15:
	setp.eq.s32 	%p27, %r30, 0;
	@%p27 bra 	$L__BB6_21;
	and.b32  	%r33, %r6, 3;
	setp.lt.u32 	%p28, %r30, 4;
	@%p28 bra 	$L__BB6_18;
	mul.wide.s32 	%rd45, %r54, 8;
	add.s64 	%rd46, %rd4, %rd45;
	mov.b64 	%rd47, 0;
	st.global.u64 	[%rd46], %rd47;
	st.global.u64 	[%rd46+8], %rd47;
	st.global.u64 	[%rd46+16], %rd47;
	st.global.u64 	[%rd46+24], %rd47;
	add.s32 	%r54, %r54, 4;
$L__BB6_18:
	setp.eq.s32 	%p29, %r33, 0;
	@%p29 bra 	$L__BB6_21;
	neg.s32 	%r68, %r33;
$L__BB6_20:
	.pragma "nounroll";
	mul.wide.s32 	%rd49, %r54, 8;
	add.s64 	%rd50, %rd4, %rd49;
	add.s32 	%r54, %r54, 1;
	mov.b64 	%rd51, 0;
	st.global.u64 	[%rd50], %rd51;
	add.s32 	%r68, %r68, 1;
	setp.ne.s32 	%p30, %r68, 0;
	@%p30 bra 	$L__BB6_20;
$L__BB6_21:
	ret;
$L__BB6_22:
	shr.u64 	%rd31, %rd7, 33;
	cvt.u32.u64 	%r14, %rd31;
	mov.b32 	%r61, 0;
	mov.u32 	%r62, %r54;
$L__BB6_23:
	mul.wide.s32 	%rd32, %r60, 8;
	add.s64 	%rd33, %rd2, %rd32;
	ld.global.nc.u64 	%rd34, [%rd33];
	add.s32 	%r54, %r62, 1;
	mul.wide.s32 	%rd35, %r62, 8;
	add.s64 	%rd36, %rd4, %rd35;
	st.global.u64 	[%rd36], %rd34;
	add.s32 	%r61, %r61, 1;
	add.s32 	%r60, %r60, 1;
	setp.lt.u32 	%p14, %r61, %r14;
	setp.lt.s32 	%p15, %r54, %r41;
	setp.lt.s32 	%p16, %r60, %r2;
	and.pred  	%p17, %p15, %p16;
	and.pred  	%p18, %p17, %p14;
	mov.u32 	%r62, %r54;
	@%p18 bra 	$L__BB6_23;
	bra.uni 	$L__BB6_7;

}


// ===== COMPILED SASS (sm_100) =====

	.target	sm_100

	.elftype	@"ET_EXEC"


//--------------------- .note.nv.tkinfo           --------------------------
	.section	.note.nv.tkinfo,"",@"SHT_NOTE"
	.sectionflags	@"SHF_NOTE_NV_TKINFO"
	.tkinfo
        /*0018*/ 	.word	0x00000002
        /*0030*/ 	.string	""
        /*0030*/ 	.string	"ptxas"
        /*0030*/ 	.string	"Cuda compilation tools, release 13.0, V13.0.88"
        /*0030*/ 	.string	"Build cuda_13.0.r13.0/compiler.36424714_0"
        /*0030*/ 	.string	"-arch sm_100 -m 64 "



//--------------------- .note.nv.cuinfo           --------------------------
	.section	.note.nv.cuinfo,"",@"SHT_NOTE"
	.sectionflags	@"SHF_NOTE_NV_CUINFO"
        /*0018*/ 	.short	0x0002
        /*001a*/ 	.short	0x0064
        /*001c*/ 	.short	0x0082
	.zero		2


//--------------------- .nv.info                  --------------------------
	.section	.nv.info,"",@"SHT_CUDA_INFO"
	.align	4


	//----- nvinfo : EIATTR_REGCOUNT
	.align		4
        /*0000*/ 	.byte	0x04, 0x2f
        /*0002*/ 	.short	(.L_1 - .L_0)
	.align		4
.L_0:
        /*0004*/ 	.word	index@(popcount_pairwise_kernel)
        /*0008*/ 	.word	0x00000017


	//----- nvinfo : EIATTR_FRAME_SIZE
	.align		4
.L_1:
        /*000c*/ 	.byte	0x04, 0x11
        /*000e*/ 	.short	(.L_3 - .L_2)
	.align		4
.L_2:
        /*0010*/ 	.word	index@(popcount_pairwise_kernel)
        /*0014*/ 	.word	0x00000000


	//----- nvinfo : EIATTR_REGCOUNT
	.align		4
.L_3:
        /*0018*/ 	.byte	0x04, 0x2f
        /*001a*/ 	.short	(.L_5 - .L_4)
	.align		4
.L_4:
        /*001c*/ 	.word	index@(popcount_weighted_kernel)
        /*0020*/ 	.word	0x00000017


	//----- nvinfo : EIATTR_FRAME_SIZE
	.align		4
.L_5:
        /*0024*/ 	.byte	0x04, 0x11
        /*0026*/ 	.short	(.L_7 - .L_6)
	.align		4
.L_6:
        /*0028*/ 	.word	index@(popcount_weighted_kernel)
        /*002c*/ 	.word	0x00000000


	//----- nvinfo : EIATTR_REGCOUNT
	.align		4
.L_7:
        /*0030*/ 	.byte	0x04, 0x2f
        /*0032*/ 	.short	(.L_9 - .L_8)
	.align		4
.L_8:
        /*0034*/ 	.word	index@(ewah_decompress_kernel)
        /*0038*/ 	.word	0x00000010


	//----- nvinfo : EIATTR_FRAME_SIZE
	.align		4
.L_9:
        /*003c*/ 	.byte	0x04, 0x11
        /*003e*/ 	.short	(.L_11 - .L_10)
	.align		4
.L_10:
        /*0040*/ 	.word	index@(ewah_decompress_kernel)
        /*0044*/ 	.word	0x00000000


	//----- nvinfo : EIATTR_REGCOUNT
	.align		4
.L_11:
        /*0048*/ 	.byte	0x04, 0x2f
        /*004a*/ 	.short	(.L_13 - .L_12)
	.align		4
.L_12:
        /*004c*/ 	.word	index@(pack_bits_all_kernel)
        /*0050*/ 	.word	0x00000016


	//----- nvinfo : EIATTR_FRAME_SIZE
	.align		4
.L_13:
        /*0054*/ 	.byte	0x04, 0x11
        /*0056*/ 	.short	(.L_15 - .L_14)
	.align		4
.L_14:
        /*0058*/ 	.word	index@(pack_bits_all_kernel)
        /*005c*/ 	.word	0x00000000


	//----- nvinfo : EIATTR_REGCOUNT
	.align		4
.L_15:
        /*0060*/ 	.byte	0x04, 0x2f
        /*0062*/ 	.short	(.L_17 - .L_16)
	.align		4
.L_16:
        /*0064*/ 	.word	index@(ewah_compress_slices_kernel)
        /*0068*/ 	.word	0x0000001a


	//----- nvinfo : EIATTR_FRAME_SIZE
	.align		4
.L_17:
        /*006c*/ 	.byte	0x04, 0x11
        /*006e*/ 	.short	(.L_19 - .L_18)
	.align		4
.L_18:
        /*0070*/ 	.word	index@(ewah_compress_slices_kernel)
        /*0074*/ 	.word	0x00000000


	//----- nvinfo : EIATTR_REGCOUNT
	.align		4
.L_19:
        /*0078*/ 	.byte	0x04, 0x2f
        /*007a*/ 	.short	(.L_21 - .L_20)
	.align		4
.L_20:
        /*007c*/ 	.word	index@(compact_copy_kernel)
        /*0080*/ 	.word	0x0000000f


	//----- nvinfo : EIATTR_FRAME_SIZE
	.align		4
.L_21:
        /*0084*/ 	.byte	0x04, 0x11
        /*0086*/ 	.short	(.L_23 - .L_22)
	.align		4
.L_22:
        /*0088*/ 	.word	index@(compact_copy_kernel)
        /*008c*/ 	.word	0x00000000


	//----- nvinfo : EIATTR_REGCOUNT
	.align		4
.L_23:
        /*0090*/ 	.byte	0x04, 0x2f
        /*0092*/ 	.short	(.L_25 - .L_24)
	.align		4
.L_24:
        /*0094*/ 	.word	index@(ewah_decompress_slices_kernel)
        /*0098*/ 	.word	0x00000014


	//----- nvinfo : EIATTR_FRAME_SIZE
	.align		4
.L_25:
        /*009c*/ 	.byte	0x04, 0x11
        /*009e*/ 	.short	(.L_27 - .L_26)
	.align		4
.L_26:
        /*00a0*/ 	.word	index@(ewah_decompress_slices_kernel)
        /*00a4*/ 	.word	0x00000000


	//----- nvinfo : EIATTR_MIN_STACK_SIZE
	.align		4
.L_27:
        /*00a8*/ 	.byte	0x04, 0x12
        /*00aa*/ 	.short	(.L_29 - .L_28)
	.align		4
.L_28:
        /*00ac*/ 	.word	index@(ewah_decompress_slices_kernel)
        /*00b0*/ 	.word	0x00000000


	//----- nvinfo : EIATTR_MIN_STACK_SIZE
	.align		4
.L_29:
        /*00b4*/ 	.byte	0x04, 0x12
        /*00b6*/ 	.short	(.L_31 - .L_30)
	.align		4
.L_30:
        /*00b8*/ 	.word	index@(compact_copy_kernel)
        /*00bc*/ 	.word	0x00000000


	//----- nvinfo : EIATTR_MIN_STACK_SIZE
	.align		4
.L_31:
        /*00c0*/ 	.byte	0x04, 0x12
        /*00c2*/ 	.short	(.L_33 - .L_32)
	.align		4
.L_32:
        /*00c4*/ 	.word	index@(ewah_compress_slices_kernel)
        /*00c8*/ 	.word	0x00000000


	//----- nvinfo : EIATTR_MIN_STACK_SIZE
	.align		4
.L_33:
        /*00cc*/ 	.byte	0x04, 0x12
        /*00ce*/ 	.short	(.L_35 - .L_34)
	.align		4
.L_34:
        /*00d0*/ 	.word	index@(pack_bits_all_kernel)
        /*00d4*/ 	.word	0x00000000


	//----- nvinfo : EIATTR_MIN_STACK_SIZE
	.align		4
.L_35:
        /*00d8*/ 	.byte	0x04, 0x12
        /*00da*/ 	.short	(.L_37 - .L_36)
	.align		4
.L_36:
        /*00dc*/ 	.word	index@(ewah_decompress_kernel)
        /*00e0*/ 	.word	0x00000000


	//----- nvinfo : EIATTR_MIN_STACK_SIZE
	.align		4
.L_37:
        /*00e4*/ 	.byte	0x04, 0x12
        /*00e6*/ 	.short	(.L_39 - .L_38)
	.align		4
.L_38:
        /*00e8*/ 	.word	index@(popcount_weighted_kernel)
        /*00ec*/ 	.word	0x00000000


	//----- nvinfo : EIATTR_MIN_STACK_SIZE
	.align		4
.L_39:
        /*00f0*/ 	.byte	0x04, 0x12
        /*00f2*/ 	.short	(.L_41 - .L_40)
	.align		4
.L_40:
        /*00f4*/ 	.word	index@(popcount_pairwise_kernel)
        /*00f8*/ 	.word	0x00000000
.L_41:


//--------------------- .nv.compat                --------------------------
	.section	.nv.compat,"",@"SHT_CUDA_COMPAT_INFO"
	.align	4
        /*0000*/ 	.byte	0x02, 0x09, 0x00, 0x00, 0x02, 0x02, 0x01, 0x00, 0x02, 0x05, 0x05, 0x00, 0x03, 0x07, 0x01, 0x01
        /*0010*/ 	.byte	0x02, 0x03, 0x00, 0x00, 0x02, 0x06, 0x01, 0x00, 0x04, 0x0b, 0x08, 0x00, 0x01, 0x00, 0x00, 0x00
        /*0020*/ 	.byte	0x00, 0x00, 0x00, 0x00


//--------------------- .nv.info.ewah_decompress_slices_kernel --------------------------
	.section	.nv.info.ewah_decompress_slices_kernel,"",@"SHT_CUDA_INFO"
	.sectionflags	@""
	.align	4


	//----- nvinfo : EIATTR_CUDA_API_VERSION
	.align		4
        /*0000*/ 	.byte	0x04, 0x37
        /*0002*/ 	.short	(.L_43 - .L_42)
.L_42:
        /*0004*/ 	.word	0x00000082


	//----- nvinfo : EIATTR_KPARAM_INFO
	.align		4
.L_43:
        /*0008*/ 	.byte	0x04, 0x17
        /*000a*/ 	.short	(.L_45 - .L_44)
.L_44:
        /*000c*/ 	.word	0x00000000
        /*0010*/ 	.short	0x0005
        /*0012*/ 	.short	0x0020
        /*0014*/ 	.byte	0x00, 0xf5, 0x21, 0x00


	//----- nvinfo : EIATTR_KPARAM_INFO
	.align		4
.L_45:
        /*0018*/ 	.byte	0x04, 0x17
        /*001a*/ 	.short	(.L_47 - .L_46)
.L_46:
        /*001c*/ 	.word	0x00000000
        /*0020*/ 	.short	0x0004
        /*0022*/ 	.short	0x001c
        /*0024*/ 	.byte	0x00, 0xf0, 0x11, 0x00


	//----- nvinfo : EIATTR_KPARAM_INFO
	.align		4
.L_47:
        /*0028*/ 	.byte	0x04, 0x17
        /*002a*/ 	.short	(.L_49 - .L_48)
.L_48:
        /*002c*/ 	.word	0x00000000
        /*0030*/ 	.short	0x0003
        /*0032*/ 	.short	0x0018
        /*0034*/ 	.byte	0x00, 0xf0, 0x11, 0x00


	//----- nvinfo : EIATTR_KPARAM_INFO
	.align		4
.L_49:
        /*0038*/ 	.byte	0x04, 0x17
        /*003a*/ 	.short	(.L_51 - .L_50)
.L_50:
        /*003c*/ 	.word	0x00000000
        /*0040*/ 	.short	0x0002
        /*0042*/ 	.short	0x0010
        /*0044*/ 	.byte	0x00, 0xf5, 0x21, 0x00


	//----- nvinfo : EIATTR_KPARAM_INFO
	.align		4
.L_51:
        /*0048*/ 	.byte	0x04, 0x17
        /*004a*/ 	.short	(.L_53 - .L_52)
.L_52:
        /*004c*/ 	.word	0x00000000
        /*0050*/ 	.short	0x0001
        /*0052*/ 	.short	0x0008
        /*0054*/ 	.byte	0x00, 0xf5, 0x21, 0x00


	//----- nvinfo : EIATTR_KPARAM_INFO
	.align		4
.L_53:
        /*0058*/ 	.byte	0x04, 0x17
        /*005a*/ 	.short	(.L_55 - .L_54)
.L_54:
        /*005c*/ 	.word	0x00000000
        /*0060*/ 	.short	0x0000
        /*0062*/ 	.short	0x0000
        /*0064*/ 	.byte	0x00, 0xf5, 0x21, 0x00


	//----- nvinfo : EIATTR_SPARSE_MMA_MASK
	.align		4
.L_55:
        /*0068*/ 	.byte	0x03, 0x50
        /*006a*/ 	.short	0x0000


	//----- nvinfo : EIATTR_MAXREG_COUNT
	.align		4
        /*006c*/ 	.byte	0x03, 0x1b
        /*006e*/ 	.short	0x00ff


	//----- nvinfo : EIATTR_MERCURY_ISA_VERSION
	.align		4
        /*0070*/ 	.byte	0x03, 0x5f
        /*0072*/ 	.short	0x0101


	//----- nvinfo : EIATTR_VRC_CTA_INIT_COUNT
	.align		4
        /*0074*/ 	.byte	0x02, 0x4a
	.zero		1
	.zero		1


	//----- nvinfo : EIATTR_EXIT_INSTR_OFFSETS
	.align		4
        /*0078*/ 	.byte	0x04, 0x1c
        /*007a*/ 	.short	(.L_57 - .L_56)


	//   ....[0]....
.L_56:
        /*007c*/ 	.word	0x00000060


	//   ....[1]....
        /*0080*/ 	.word	0x000004b0


	//   ....[2]....
        /*0084*/ 	.word	0x000006d0


	//   ....[3]....
        /*0088*/ 	.word	0x000007c0


	//   ....[4]....
        /*008c*/ 	.word	0x00000850


	//   ....[5]....
        /*0090*/ 	.word	0x000008e0


	//----- nvinfo : EIATTR_CBANK_PARAM_SIZE
	.align		4
.L_57:
        /*0094*/ 	.byte	0x03, 0x19
        /*0096*/ 	.short	0x0028


	//----- nvinfo : EIATTR_PARAM_CBANK
	.align		4
        /*0098*/ 	.byte	0x04, 0x0a
        /*009a*/ 	.short	(.L_59 - .L_58)
	.align		4
.L_58:
        /*009c*/ 	.word	index@(.nv.constant0.ewah_decompress_slices_kernel)
        /*00a0*/ 	.short	0x0380
        /*00a2*/ 	.short	0x0028


	//----- nvinfo : EIATTR_SW_WAR
	.align		4
.L_59:
        /*00a4*/ 	.byte	0x04, 0x36
        /*00a6*/ 	.short	(.L_61 - .L_60)
.L_60:
        /*00a8*/ 	.word	0x00000008
.L_61:


//--------------------- .nv.info.compact_copy_kernel --------------------------
	.section	.nv.info.compact_copy_kernel,"",@"SHT_CUDA_INFO"
	.sectionflags	@""
	.align	4


	//----- nvinfo : EIATTR_CUDA_API_VERSION
	.align		4
        /*0000*/ 	.byte	0x04, 0x37
        /*0002*/ 	.short	(.L_63 - .L_62)
.L_62:
        /*0004*/ 	.word	0x00000082


	//----- nvinfo : EIATTR_KPARAM_INFO
	.align		4
.L_63:
        /*0008*/ 	.byte	0x04, 0x17
        /*000a*/ 	.short	(.L_65 - .L_64)
.L_64:
        /*000c*/ 	.word	0x00000000
        /*0010*/ 	.short	0x0005
        /*0012*/ 	.short	0x0028
        /*0014*/ 	.byte	0x00, 0xf5, 0x21, 0x00


	//----- nvinfo : EIATTR_KPARAM_INFO
	.align		4
.L_65:
        /*0018*/ 	.byte	0x04, 0x17
        /*001a*/ 	.short	(.L_67 - .L_66)
.L_66:
        /*001c*/ 	.word	0x00000000
        /*0020*/ 	.short	0x0004
        /*0022*/ 	.short	0x0020
        /*0024*/ 	.byte	0x00, 0xf0, 0x11, 0x00


	//----- nvinfo : EIATTR_KPARAM_INFO
	.align		4
.L_67:
        /*0028*/ 	.byte	0x04, 0x17
        /*002a*/ 	.short	(.L_69 - .L_68)
.L_68:
        /*002c*/ 	.word	0x00000000
        /*0030*/ 	.short	0x0003
        /*0032*/ 	.short	0x0018
        /*0034*/ 	.byte	0x00, 0xf5, 0x21, 0x00


	//----- nvinfo : EIATTR_KPARAM_INFO
	.align		4
.L_69:
        /*0038*/ 	.byte	0x04, 0x17
        /*003a*/ 	.short	(.L_71 - .L_70)
.L_70:
        /*003c*/ 	.word	0x00000000
        /*0040*/ 	.short	0x0002
        /*0042*/ 	.short	0x0010
        /*0044*/ 	.byte	0x00, 0xf5, 0x21, 0x00


	//----- nvinfo : EIATTR_KPARAM_INFO
	.align		4
.L_71:
        /*0048*/ 	.byte	0x04, 0x17
        /*004a*/ 	.short	(.L_73 - .L_72)
.L_72:
        /*004c*/ 	.word	0x00000000
        /*0050*/ 	.short	0x0001
        /*0052*/ 	.short	0x0008
        /*0054*/ 	.byte	0x00, 0xf0, 0x11, 0x00


	//----- nvinfo : EIATTR_KPARAM_INFO
	.align		4
.L_73:
        /*0058*/ 	.byte	0x04, 0x17
        /*005a*/ 	.short	(.L_75 - .L_74)
.L_74:
        /*005c*/ 	.word	0x00000000
        /*0060*/ 	.short	0x0000
        /*0062*/ 	.short	0x0000
        /*0064*/ 	.byte	0x00, 0xf5, 0x21, 0x00


	//----- nvinfo : EIATTR_SPARSE_MMA_MASK
	.align		4
.L_75:
        /*0068*/ 	.byte	0x03, 0x50
        /*006a*/ 	.short	0x0000


	//----- nvinfo : EIATTR_MAXREG_COUNT
	.align		4
        /*006c*/ 	.byte	0x03, 0x1b
        /*006e*/ 	.short	0x00ff


	//----- nvinfo : EIATTR_MERCURY_ISA_VERSION
	.align		4
        /*0070*/ 	.byte	0x03, 0x5f
        /*0072*/ 	.short	0x0101


	//----- nvinfo : EIATTR_VRC_CTA_INIT_COUNT
	.align		4
        /*0074*/ 	.byte	0x02, 0x4a
	.zero		1
	.zero		1


	//----- nvinfo : EIATTR_EXIT_INSTR_OFFSETS
	.align		4
        /*0078*/ 	.byte	0x04, 0x1c
        /*007a*/ 	.short	(.L_77 - .L_76)


	//   ....[0]....
.L_76:
        /*007c*/ 	.word	0x00000040


	//   ....[1]....
        /*0080*/ 	.word	0x00000110


	//   ....[2]....
        /*0084*/ 	.word	0x00000260


	//----- nvinfo : EIATTR_CRS_STACK_SIZE
	.align		4
.L_77:
        /*0088*/ 	.byte	0x04, 0x1e
        /*008a*/ 	.short	(.L_79 - .L_78)
.L_78:
        /*008c*/ 	.word	0x00000000


	//----- nvinfo : EIATTR_CBANK_PARAM_SIZE
	.align		4
.L_79:
        /*0090*/ 	.byte	0x03, 0x19
        /*0092*/ 	.short	0x0030


	//----- nvinfo : EIATTR_PARAM_CBANK
	.align		4
        /*0094*/ 	.byte	0x04, 0x0a
        /*0096*/ 	.short	(.L_81 - .L_80)
	.align		4
.L_80:
        /*0098*/ 	.word	index@(.nv.constant0.compact_copy_kernel)
        /*009c*/ 	.short	0x0380
        /*009e*/ 	.short	0x0030


	//----- nvinfo : EIATTR_SW_WAR
	.align		4
.L_81:
        /*00a0*/ 	.byte	0x04, 0x36
        /*00a2*/ 	.short	(.L_83 - .L_82)
.L_82:
        /*00a4*/ 	.word	0x00000008
.L_83:


//--------------------- .nv.info.ewah_compress_slices_kernel --------------------------
	.section	.nv.info.ewah_compress_slices_kernel,"",@"SHT_CUDA_INFO"
	.sectionflags	@""
	.align	4


	//----- nvinfo : EIATTR_CUDA_API_VERSION
	.align		4
        /*0000*/ 	.byte	0x04, 0x37
        /*0002*/ 	.short	(.L_85 - .L_84)
.L_84:
        /*0004*/ 	.word	0x00000082


	//----- nvinfo : EIATTR_KPARAM_INFO
	.align		4
.L_85:
        /*0008*/ 	.byte	0x04, 0x17
        /*000a*/ 	.short	(.L_87 - .L_86)
.L_86:
        /*000c*/ 	.word	0x00000000
        /*0010*/ 	.short	0x0006
        /*0012*/ 	.short	0x0028
        /*0014*/ 	.byte	0x00, 0xf5, 0x21, 0x00


	//----- nvinfo : EIATTR_KPARAM_INFO
	.align		4
.L_87:
        /*0018*/ 	.byte	0x04, 0x17
        /*001a*/ 	.short	(.L_89 - .L_88)
.L_88:
        /*001c*/ 	.word	0x00000000
        /*0020*/ 	.short	0x0005
        /*0022*/ 	.short	0x0020
        /*0024*/ 	.byte	0x00, 0xf5, 0x21, 0x00


	//----- nvinfo : EIATTR_KPARAM_INFO
	.align		4
.L_89:
        /*0028*/ 	.byte	0x04, 0x17
        /*002a*/ 	.short	(.L_91 - .L_90)
.L_90:
        /*002c*/ 	.word	0x00000000
        /*0030*/ 	.short	0x0004
        /*0032*/ 	.short	0x0018
        /*0034*/ 	.byte	0x00, 0xf0, 0x11, 0x00


	//----- nvinfo : EIATTR_KPARAM_INFO
	.align		4
.L_91:
        /*0038*/ 	.byte	0x04, 0x17
        /*003a*/ 	.short	(.L_93 - .L_92)
.L_92:
        /*003c*/ 	.word	0x00000000
        /*0040*/ 	.short	0x0003
        /*0042*/ 	.short	0x0010
        /*0044*/ 	.byte	0x00, 0xf5, 0x21, 0x00


	//----- nvinfo : EIATTR_KPARAM_INFO
	.align		4
.L_93:
        /*0048*/ 	.byte	0x04, 0x17
        /*004a*/ 	.short	(.L_95 - .L_94)
.L_94:
        /*004c*/ 	.word	0x00000000
        /*0050*/ 	.short	0x0002
        /*0052*/ 	.short	0x000c
        /*0054*/ 	.byte	0x00, 0xf0, 0x11, 0x00


	//----- nvinfo : EIATTR_KPARAM_INFO
	.align		4
.L_95:
        /*0058*/ 	.byte	0x04, 0x17
        /*005a*/ 	.short	(.L_97 - .L_96)
.L_96:
        /*005c*/ 	.word	0x00000000
        /*0060*/ 	.short	0x0001
        /*0062*/ 	.short	0x0008
        /*0064*/ 	.byte	0x00, 0xf0, 0x11, 0x00


	//----- nvinfo : EIATTR_KPARAM_INFO
	.align		4
.L_97:
        /*0068*/ 	.byte	0x04, 0x17
        /*006a*/ 	.short	(.L_99 - .L_98)
.L_98:
        /*006c*/ 	.word	0x00000000
        /*0070*/ 	.short	0x0000
        /*0072*/ 	.short	0x0000
        /*0074*/ 	.byte	0x00, 0xf5, 0x21, 0x00


	//----- nvinfo : EIATTR_SPARSE_MMA_MASK
	.align		4
.L_99:
        /*0078*/ 	.byte	0x03, 0x50
        /*007a*/ 	.short	0x0000


	//----- nvinfo : EIATTR_MAXREG_COUNT
	.align		4
        /*007c*/ 	.byte	0x03, 0x1b
        /*007e*/ 	.short	0x00ff


	//----- nvinfo : EIATTR_MERCURY_ISA_VERSION
	.align		4
        /*0080*/ 	.byte	0x03, 0x5f
        /*0082*/ 	.short	0x0101


	//----- nvinfo : EIATTR_VRC_CTA_INIT_COUNT
	.align		4
        /*0084*/ 	.byte	0x02, 0x4a
	.zero		1
	.zero		1


	//----- nvinfo : EIATTR_EXIT_INSTR_OFFSETS
	.align		4
        /*0088*/ 	.byte	0x04, 0x1c
        /*008a*/ 	.short	(.L_101 - .L_100)


	//   ....[0]....
.L_100:
        /*008c*/ 	.word	0x00000060


	//   ....[1]....
        /*0090*/ 	.word	0x00000cb0


	//   ....[2]....
        /*0094*/ 	.word	0x00000d20


	//----- nvinfo : EIATTR_CBANK_PARAM_SIZE
	.align		4
.L_101:
        /*0098*/ 	.byte	0x03, 0x19
        /*009a*/ 	.short	0x0030


	//----- nvinfo : EIATTR_PARAM_CBANK
	.align		4
        /*009c*/ 	.byte	0x04, 0x0a
        /*009e*/ 	.short	(.L_103 - .L_102)
	.align		4
.L_102:
        /*00a0*/ 	.word	index@(.nv.constant0.ewah_compress_slices_kernel)
        /*00a4*/ 	.short	0x0380
        /*00a6*/ 	.short	0x0030


	//----- nvinfo : EIATTR_SW_WAR
	.align		4
.L_103:
        /*00a8*/ 	.byte	0x04, 0x36
        /*00aa*/ 	.short	(.L_105 - .L_104)
.L_104:
        /*00ac*/ 	.word	0x00000008
.L_105:


//--------------------- .nv.info.pack_bits_all_kernel --------------------------
	.section	.nv.info.pack_bits_all_kernel,"",@"SHT_CUDA_INFO"
	.sectionflags	@""
	.align	4


	//----- nvinfo : EIATTR_CUDA_API_VERSION
	.align		4
        /*0000*/ 	.byte	0x04, 0x37
        /*0002*/ 	.short	(.L_107 - .L_106)
.L_106:
        /*0004*/ 	.word	0x00000082


	//----- nvinfo : EIATTR_KPARAM_INFO
	.align		4
.L_107:
        /*0008*/ 	.byte	0x04, 0x17
        /*000a*/ 	.short	(.L_109 - .L_108)
.L_108:
        /*000c*/ 	.word	0x00000000
        /*0010*/ 	.short	0x0005
        /*0012*/ 	.short	0x0020
        /*0014*/ 	.byte	0x00, 0xf5, 0x21, 0x00


	//----- nvinfo : EIATTR_KPARAM_INFO
	.align		4
.L_109:
        /*0018*/ 	.byte	0x04, 0x17
        /*001a*/ 	.short	(.L_111 - .L_110)
.L_110:
        /*001c*/ 	.word	0x00000000
        /*0020*/ 	.short	0x0004
        /*0022*/ 	.short	0x0018
        /*0024*/ 	.byte	0x00, 0xf0, 0x21, 0x00


	//----- nvinfo : EIATTR_KPARAM_INFO
	.align		4
.L_111:
        /*0028*/ 	.byte	0x04, 0x17
        /*002a*/ 	.short	(.L_113 - .L_112)
.L_112:
        /*002c*/ 	.word	0x00000000
        /*0030*/ 	.short	0x0003
        /*0032*/ 	.short	0x0014
        /*0034*/ 	.byte	0x00, 0xf0, 0x11, 0x00


	//----- nvinfo : EIATTR_KPARAM_INFO
	.align		4
.L_113:
        /*0038*/ 	.byte	0x04, 0x17
        /*003a*/ 	.short	(.L_115 - .L_114)
.L_114:
        /*003c*/ 	.word	0x00000000
        /*0040*/ 	.short	0x0002
        /*0042*/ 	.short	0x0010
        /*0044*/ 	.byte	0x00, 0xf0, 0x11, 0x00


	//----- nvinfo : EIATTR_KPARAM_INFO
	.align		4
.L_115:
        /*0048*/ 	.byte	0x04, 0x17
        /*004a*/ 	.short	(.L_117 - .L_116)
.L_116:
        /*004c*/ 	.word	0x00000000
        /*0050*/ 	.short	0x0001
        /*0052*/ 	.short	0x0008
        /*0054*/ 	.byte	0x00, 0xf0, 0x21, 0x00


	//----- nvinfo : EIATTR_KPARAM_INFO
	.align		4
.L_117:
        /*0058*/ 	.byte	0x04, 0x17
        /*005a*/ 	.short	(.L_119 - .L_118)
.L_118:
        /*005c*/ 	.word	0x00000000
        /*0060*/ 	.short	0x0000
        /*0062*/ 	.short	0x0000
        /*0064*/ 	.byte	0x00, 0xf5, 0x21, 0x00


	//----- nvinfo : EIATTR_SPARSE_MMA_MASK
	.align		4
.L_119:
        /*0068*/ 	.byte	0x03, 0x50
        /*006a*/ 	.short	0x0000


	//----- nvinfo : EIATTR_MAXREG_COUNT
	.align		4
        /*006c*/ 	.byte	0x03, 0x1b
        /*006e*/ 	.short	0x00ff


	//----- nvinfo : EIATTR_MERCURY_ISA_VERSION
	.align		4
        /*0070*/ 	.byte	0x03, 0x5f
        /*0072*/ 	.short	0x0101


	//----- nvinfo : EIATTR_VRC_CTA_INIT_COUNT
	.align		4
        /*0074*/ 	.byte	0x02, 0x4a
	.zero		1
	.zero		1


	//----- nvinfo : EIATTR_EXIT_INSTR_OFFSETS
	.align		4
        /*0078*/ 	.byte	0x04, 0x1c
        /*007a*/ 	.short	(.L_121 - .L_120)


	//   ....[0]....
.L_120:
        /*007c*/ 	.word	0x00000080


	//   ....[1]....
        /*0080*/ 	.word	0x00000ac0


	//----- nvinfo : EIATTR_CRS_STACK_SIZE
	.align		4
.L_121:
        /*0084*/ 	.byte	0x04, 0x1e
        /*0086*/ 	.short	(.L_123 - .L_122)
.L_122:
        /*0088*/ 	.word	0x00000000


	//----- nvinfo : EIATTR_CBANK_PARAM_SIZE
	.align		4
.L_123:
        /*008c*/ 	.byte	0x03, 0x19
        /*008e*/ 	.short	0x0028


	//----- nvinfo : EIATTR_PARAM_CBANK
	.align		4
        /*0090*/ 	.byte	0x04, 0x0a
        /*0092*/ 	.short	(.L_125 - .L_124)
	.align		4
.L_124:
        /*0094*/ 	.word	index@(.nv.constant0.pack_bits_all_kernel)
        /*0098*/ 	.short	0x0380
        /*009a*/ 	.short	0x0028


	//----- nvinfo : EIATTR_SW_WAR
	.align		4
.L_125:
        /*009c*/ 	.byte	0x04, 0x36
        /*009e*/ 	.short	(.L_127 - .L_126)
.L_126:
        /*00a0*/ 	.word	0x00000008
.L_127:


//--------------------- .nv.info.ewah_decompress_kernel --------------------------
	.section	.nv.info.ewah_decompress_kernel,"",@"SHT_CUDA_INFO"
	.sectionflags	@""
	.align	4


	//----- nvinfo : EIATTR_CUDA_API_VERSION
	.align		4
        /*0000*/ 	.byte	0x04, 0x37
        /*0002*/ 	.short	(.L_129 - .L_128)
.L_128:
        /*0004*/ 	.word	0x00000082


	//----- nvinfo : EIATTR_KPARAM_INFO
	.align		4
.L_129:
        /*0008*/ 	.byte	0x04, 0x17
        /*000a*/ 	.short	(.L_131 - .L_130)
.L_130:
        /*000c*/ 	.word	0x00000000
        /*0010*/ 	.short	0x0003
        /*0012*/ 	.short	0x0010
        /*0014*/ 	.byte	0x00, 0xf5, 0x21, 0x00


	//----- nvinfo : EIATTR_KPARAM_INFO
	.align		4
.L_131:
        /*0018*/ 	.byte	0x04, 0x17
        /*001a*/ 	.short	(.L_133 - .L_132)
.L_132:
        /*001c*/ 	.word	0x00000000
        /*0020*/ 	.short	0x0002
        /*0022*/ 	.short	0x000c
        /*0024*/ 	.byte	0x00, 0xf0, 0x11, 0x00


	//----- nvinfo : EIATTR_KPARAM_INFO
	.align		4
.L_133:
        /*0028*/ 	.byte	0x04, 0x17
        /*002a*/ 	.short	(.L_135 - .L_134)
.L_134:
        /*002c*/ 	.word	0x00000000
        /*0030*/ 	.short	0x0001
        /*0032*/ 	.short	0x0008
        /*0034*/ 	.byte	0x00, 0xf0, 0x11, 0x00


	//----- nvinfo : EIATTR_KPARAM_INFO
	.align		4
.L_135:
        /*0038*/ 	.byte	0x04, 0x17
        /*003a*/ 	.short	(.L_137 - .L_136)
.L_136:
        /*003c*/ 	.word	0x00000000
        /*0040*/ 	.short	0x0000
        /*0042*/ 	.short	0x0000
        /*0044*/ 	.byte	0x00, 0xf5, 0x21, 0x00


	//----- nvinfo : EIATTR_SPARSE_MMA_MASK
	.align		4
.L_137:
        /*0048*/ 	.byte	0x03, 0x50
        /*004a*/ 	.short	0x0000


	//----- nvinfo : EIATTR_MAXREG_COUNT
	.align		4
        /*004c*/ 	.byte	0x03, 0x1b
        /*004e*/ 	.short	0x00ff


	//----- nvinfo : EIATTR_MERCURY_ISA_VERSION
	.align		4
        /*0050*/ 	.byte	0x03, 0x5f
        /*0052*/ 	.short	0x0101


	//----- nvinfo : EIATTR_VRC_CTA_INIT_COUNT
	.align		4
        /*0054*/ 	.byte	0x02, 0x4a
	.zero		1
	.zero		1


	//----- nvinfo : EIATTR_EXIT_INSTR_OFFSETS
	.align		4
        /*0058*/ 	.byte	0x04, 0x1c
        /*005a*/ 	.short	(.L_139 - .L_138)


	//   ....[0]....
.L_138:
        /*005c*/ 	.word	0x00000030


	//   ....[1]....
        /*0060*/ 	.word	0x000003c0


	//   ....[2]....
        /*0064*/ 	.word	0x000005d0


	//   ....[3]....
        /*0068*/ 	.word	0x000006d0


	//   ....[4]....
        /*006c*/ 	.word	0x00000790


	//   ....[5]....
        /*0070*/ 	.word	0x00000820


	//----- nvinfo : EIATTR_CBANK_PARAM_SIZE
	.align		4
.L_139:
        /*0074*/ 	.byte	0x03, 0x19
        /*0076*/ 	.short	0x0018


	//----- nvinfo : EIATTR_PARAM_CBANK
	.align		4
        /*0078*/ 	.byte	0x04, 0x0a
        /*007a*/ 	.short	(.L_141 - .L_140)
	.align		4
.L_140:
        /*007c*/ 	.word	index@(.nv.constant0.ewah_decompress_kernel)
        /*0080*/ 	.short	0x0380
        /*0082*/ 	.short	0x0018


	//----- nvinfo : EIATTR_SW_WAR
	.align		4
.L_141:
        /*0084*/ 	.byte	0x04, 0x36
        /*0086*/ 	.short	(.L_143 - .L_142)
.L_142:
        /*0088*/ 	.word	0x00000008
.L_143:


//--------------------- .nv.info.popcount_weighted_kernel --------------------------
	.section	.nv.info.popcount_weighted_kernel,"",@"SHT_CUDA_INFO"
	.sectionflags	@""
	.align	4


	//----- nvinfo : EIATTR_CUDA_API_VERSION
	.align		4
        /*0000*/ 	.byte	0x04, 0x37
        /*0002*/ 	.short	(.L_145 - .L_144)
.L_144:
        /*0004*/ 	.word	0x00000082


	//----- nvinfo : EIATTR_KPARAM_INFO
	.align		4
.L_145:
        /*0008*/ 	.byte	0x04, 0x17
        /*000a*/ 	.short	(.L_147 - .L_146)
.L_146:
        /*000c*/ 	.word	0x00000000
        /*0010*/ 	.short	0x0007
        /*0012*/ 	.short	0x0030
        /*0014*/ 	.byte	0x00, 0xf5, 0x21, 0x00


	//----- nvinfo : EIATTR_KPARAM_INFO
	.align		4
.L_147:
        /*0018*/ 	.byte	0x04, 0x17
        /*001a*/ 	.short	(.L_149 - .L_148)
.L_148:
        /*001c*/ 	.word	0x00000000
        /*0020*/ 	.short	0x0006
        /*0022*/ 	.short	0x0028
        /*0024*/ 	.byte	0x00, 0xf0, 0x11, 0x00


	//----- nvinfo : EIATTR_KPARAM_INFO
	.align		4
.L_149:
        /*0028*/ 	.byte	0x04, 0x17
        /*002a*/ 	.short	(.L_151 - .L_150)
.L_150:
        /*002c*/ 	.word	0x00000000
        /*0030*/ 	.short	0x0005
        /*0032*/ 	.short	0x0020
        /*0034*/ 	.byte	0x00, 0xf5, 0x21, 0x00


	//----- nvinfo : EIATTR_KPARAM_INFO
	.align		4
.L_151:
        /*0038*/ 	.byte	0x04, 0x17
        /*003a*/ 	.short	(.L_153 - .L_152)
.L_152:
        /*003c*/ 	.word	0x00000000
        /*0040*/ 	.short	0x0004
        /*0042*/ 	.short	0x0018
        /*0044*/ 	.byte	0x00, 0xf5, 0x21, 0x00


	//----- nvinfo : EIATTR_KPARAM_INFO
	.align		4
.L_153:
        /*0048*/ 	.byte	0x04, 0x17
        /*004a*/ 	.short	(.L_155 - .L_154)
.L_154:
        /*004c*/ 	.word	0x00000000
        /*0050*/ 	.short	0x0003
        /*0052*/ 	.short	0x0014
        /*0054*/ 	.byte	0x00, 0xf0, 0x11, 0x00


	//----- nvinfo : EIATTR_KPARAM_INFO
	.align		4
.L_155:
        /*0058*/ 	.byte	0x04, 0x17
        /*005a*/ 	.short	(.L_157 - .L_156)
.L_156:
        /*005c*/ 	.word	0x00000000
        /*0060*/ 	.short	0x0002
        /*0062*/ 	.short	0x0010
        /*0064*/ 	.byte	0x00, 0xf0, 0x11, 0x00


	//----- nvinfo : EIATTR_KPARAM_INFO
	.align		4
.L_157:
        /*0068*/ 	.byte	0x04, 0x17
        /*006a*/ 	.short	(.L_159 - .L_158)
.L_158:
        /*006c*/ 	.word	0x00000000
        /*0070*/ 	.short	0x0001
        /*0072*/ 	.short	0x0008
        /*0074*/ 	.byte	0x00, 0xf5, 0x21, 0x00


	//----- nvinfo : EIATTR_KPARAM_INFO
	.align		4
.L_159:
        /*0078*/ 	.byte	0x04, 0x17
        /*007a*/ 	.short	(.L_161 - .L_160)
.L_160:
        /*007c*/ 	.word	0x00000000
        /*0080*/ 	.short	0x0000
        /*0082*/ 	.short	0x0000
        /*0084*/ 	.byte	0x00, 0xf5, 0x21, 0x00


	//----- nvinfo : EIATTR_SPARSE_MMA_MASK
	.align		4
.L_161:
        /*0088*/ 	.byte	0x03, 0x50
        /*008a*/ 	.short	0x0000


	//----- nvinfo : EIATTR_MAXREG_COUNT
	.align		4
        /*008c*/ 	.byte	0x03, 0x1b
        /*008e*/ 	.short	0x00ff


	//----- nvinfo : EIATTR_NUM_BARRIERS
	.align		4
        /*0090*/ 	.byte	0x02, 0x4c
        /*0092*/ 	.byte	0x01
	.zero		1


	//----- nvinfo : EIATTR_MERCURY_ISA_VERSION
	.align		4
        /*0094*/ 	.byte	0x03, 0x5f
        /*0096*/ 	.short	0x0101


	//----- nvinfo : EIATTR_COOP_GROUP_MASK_REGIDS
	.align		4
        /*0098*/ 	.byte	0x04, 0x29
        /*009a*/ 	.short	(.L_163 - .L_162)


	//   ....[0]....
.L_162:
        /*009c*/ 	.word	0xffffffff


	//   ....[1]....
        /*00a0*/ 	.word	0xffffffff


	//   ....[2]....
        /*00a4*/ 	.word	0xffffffff


	//   ....[3]....
        /*00a8*/ 	.word	0xffffffff


	//   ....[4]....
        /*00ac*/ 	.word	0xffffffff


	//   ....[5]....
        /*00b0*/ 	.word	0xffffffff


	//   ....[6]....
        /*00b4*/ 	.word	0xffffffff


	//   ....[7]....
        /*00b8*/ 	.word	0xffffffff


	//   ....[8]....
        /*00bc*/ 	.word	0xffffffff


	//   ....[9]....
        /*00c0*/ 	.word	0xffffffff


	//   ....[10]....
        /*00c4*/ 	.word	0xffffffff


	//   ....[11]....
        /*00c8*/ 	.word	0xffffffff


	//   ....[12]....
        /*00cc*/ 	.word	0xffffffff


	//   ....[13]....
        /*00d0*/ 	.word	0xffffffff


	//   ....[14]....
        /*00d4*/ 	.word	0xffffffff


	//   ....[15]....
        /*00d8*/ 	.word	0xffffffff


	//   ....[16]....
        /*00dc*/ 	.word	0xffffffff


	//   ....[17]....
        /*00e0*/ 	.word	0xffffffff


	//   ....[18]....
        /*00e4*/ 	.word	0xffffffff


	//   ....[19]....
        /*00e8*/ 	.word	0xffffffff


	//----- nvinfo : EIATTR_COOP_GROUP_INSTR_OFFSETS
	.align		4
.L_163:
        /*00ec*/ 	.byte	0x04, 0x28
        /*00ee*/ 	.short	(.L_165 - .L_164)


	//   ....[0]....
.L_164:
        /*00f0*/ 	.word	0x00000310


	//   ....[1]....
        /*00f4*/ 	.word	0x00000340


	//   ....[2]....
        /*00f8*/ 	.word	0x00000380


	//   ....[3]....
        /*00fc*/ 	.word	0x00000390


	//   ....[4]....
        /*0100*/ 	.word	0x000003d0


	//   ....[5]....
        /*0104*/ 	.word	0x000003e0


	//   ....[6]....
        /*0108*/ 	.word	0x00000410


	//   ....[7]....
        /*010c*/ 	.word	0x00000430


	//   ....[8]....
        /*0110*/ 	.word	0x00000480


	//   ....[9]....
        /*0114*/ 	.word	0x000004b0


	//   ....[10]....
        /*0118*/ 	.word	0x00000550


	//   ....[11]....
        /*011c*/ 	.word	0x00000560


	//   ....[12]....
        /*0120*/ 	.word	0x00000590


	//   ....[13]....
        /*0124*/ 	.word	0x000005a0


	//   ....[14]....
        /*0128*/ 	.word	0x000005d0


	//   ....[15]....
        /*012c*/ 	.word	0x000005e0


	//   ....[16]....
        /*0130*/ 	.word	0x00000610


	//   ....[17]....
        /*0134*/ 	.word	0x00000620


	//   ....[18]....
        /*0138*/ 	.word	0x00000660


	//   ....[19]....
        /*013c*/ 	.word	0x00000670


	//----- nvinfo : EIATTR_VRC_CTA_INIT_COUNT
	.align		4
.L_165:
        /*0140*/ 	.byte	0x02, 0x4a
	.zero		1
	.zero		1


	//----- nvinfo : EIATTR_EXIT_INSTR_OFFSETS
	.align		4
        /*0144*/ 	.byte	0x04, 0x1c
        /*0146*/ 	.short	(.L_167 - .L_166)


	//   ....[0]....
.L_166:
        /*0148*/ 	.word	0x00000070


	//   ....[1]....
        /*014c*/ 	.word	0x00000680


	//   ....[2]....
        /*0150*/ 	.word	0x000007c0


	//----- nvinfo : EIATTR_CRS_STACK_SIZE
	.align		4
.L_167:
        /*0154*/ 	.byte	0x04, 0x1e
        /*0156*/ 	.short	(.L_169 - .L_168)
.L_168:
        /*0158*/ 	.word	0x00000000


	//----- nvinfo : EIATTR_CBANK_PARAM_SIZE
	.align		4
.L_169:
        /*015c*/ 	.byte	0x03, 0x19
        /*015e*/ 	.short	0x0038


	//----- nvinfo : EIATTR_PARAM_CBANK
	.align		4
        /*0160*/ 	.byte	0x04, 0x0a
        /*0162*/ 	.short	(.L_171 - .L_170)
	.align		4
.L_170:
        /*0164*/ 	.word	index@(.nv.constant0.popcount_weighted_kernel)
        /*0168*/ 	.short	0x0380
        /*016a*/ 	.short	0x0038


	//----- nvinfo : EIATTR_SW_WAR
	.align		4
.L_171:
        /*016c*/ 	.byte	0x04, 0x36
        /*016e*/ 	.short	(.L_173 - .L_172)
.L_172:
        /*0170*/ 	.word	0x00000008
.L_173:


//--------------------- .nv.info.popcount_pairwise_kernel --------------------------
	.section	.nv.info.popcount_pairwise_kernel,"",@"SHT_CUDA_INFO"
	.sectionflags	@""
	.align	4


	//----- nvinfo : EIATTR_CUDA_API_VERSION
	.align		4
        /*0000*/ 	.byte	0x04, 0x37
        /*0002*/ 	.short	(.L_175 - .L_174)
.L_174:
        /*0004*/ 	.word	0x00000082


	//----- nvinfo : EIATTR_KPARAM_INFO
	.align		4
.L_175:
        /*0008*/ 	.byte	0x04, 0x17
        /*000a*/ 	.short	(.L_177 - .L_176)
.L_176:
        /*000c*/ 	.word	0x00000000
        /*0010*/ 	.short	0x0005
        /*0012*/ 	.short	0x0020
        /*0014*/ 	.byte	0x00, 0xf5, 0x21, 0x00


	//----- nvinfo : EIATTR_KPARAM_INFO
	.align		4
.L_177:
        /*0018*/ 	.byte	0x04, 0x17
        /*001a*/ 	.short	(.L_179 - .L_178)
.L_178:
        /*001c*/ 	.word	0x00000000
        /*0020*/ 	.short	0x0004
        /*0022*/ 	.short	0x0018
        /*0024*/ 	.byte	0x00, 0xf0, 0x11, 0x00


	//----- nvinfo : EIATTR_KPARAM_INFO
	.align		4
.L_179:
        /*0028*/ 	.byte	0x04, 0x17
        /*002a*/ 	.short	(.L_181 - .L_180)
.L_180:
        /*002c*/ 	.word	0x00000000
        /*0030*/ 	.short	0x0003
        /*0032*/ 	.short	0x0014
        /*0034*/ 	.byte	0x00, 0xf0, 0x11, 0x00


	//----- nvinfo : EIATTR_KPARAM_INFO
	.align		4
.L_181:
        /*0038*/ 	.byte	0x04, 0x17
        /*003a*/ 	.short	(.L_183 - .L_182)
.L_182:
        /*003c*/ 	.word	0x00000000
        /*0040*/ 	.short	0x0002
        /*0042*/ 	.short	0x0010
        /*0044*/ 	.byte	0x00, 0xf0, 0x11, 0x00


	//----- nvinfo : EIATTR_KPARAM_INFO
	.align		4
.L_183:
        /*0048*/ 	.byte	0x04, 0x17
        /*004a*/ 	.short	(.L_185 - .L_184)
.L_184:
        /*004c*/ 	.word	0x00000000
        /*0050*/ 	.short	0x0001
        /*0052*/ 	.short	0x0008
        /*0054*/ 	.byte	0x00, 0xf5, 0x21, 0x00


	//----- nvinfo : EIATTR_KPARAM_INFO
	.align		4
.L_185:
        /*0058*/ 	.byte	0x04, 0x17
        /*005a*/ 	.short	(.L_187 - .L_186)
.L_186:
        /*005c*/ 	.word	0x00000000
        /*0060*/ 	.short	0x0000
        /*0062*/ 	.short	0x0000
        /*0064*/ 	.byte	0x00, 0xf5, 0x21, 0x00


	//----- nvinfo : EIATTR_SPARSE_MMA_MASK
	.align		4
.L_187:
        /*0068*/ 	.byte	0x03, 0x50
        /*006a*/ 	.short	0x0000


	//----- nvinfo : EIATTR_MAXREG_COUNT
	.align		4
        /*006c*/ 	.byte	0x03, 0x1b
        /*006e*/ 	.short	0x00ff


	//----- nvinfo : EIATTR_NUM_BARRIERS
	.align		4
        /*0070*/ 	.byte	0x02, 0x4c
        /*0072*/ 	.byte	0x01
	.zero		1


	//----- nvinfo : EIATTR_MERCURY_ISA_VERSION
	.align		4
        /*0074*/ 	.byte	0x03, 0x5f
        /*0076*/ 	.short	0x0101


	//----- nvinfo : EIATTR_COOP_GROUP_MASK_REGIDS
	.align		4
        /*0078*/ 	.byte	0x04, 0x29
        /*007a*/ 	.short	(.L_189 - .L_188)


	//   ....[0]....
.L_188:
        /*007c*/ 	.word	0xffffffff


	//   ....[1]....
        /*0080*/ 	.word	0xffffffff


	//   ....[2]....
        /*0084*/ 	.word	0xffffffff


	//   ....[3]....
        /*0088*/ 	.word	0xffffffff


	//   ....[4]....
        /*008c*/ 	.word	0xffffffff


	//   ....[5]....
        /*0090*/ 	.word	0xffffffff


	//   ....[6]....
        /*0094*/ 	.word	0xffffffff


	//   ....[7]....
        /*0098*/ 	.word	0xffffffff


	//   ....[8]....
        /*009c*/ 	.word	0xffffffff


	//   ....[9]....
        /*00a0*/ 	.word	0xffffffff


	//   ....[10]....
        /*00a4*/ 	.word	0xffffffff


	//   ....[11]....
        /*00a8*/ 	.word	0xffffffff


	//   ....[12]....
        /*00ac*/ 	.word	0xffffffff


	//   ....[13]....
        /*00b0*/ 	.word	0xffffffff


	//   ....[14]....
        /*00b4*/ 	.word	0xffffffff


	//   ....[15]....
        /*00b8*/ 	.word	0xffffffff


	//   ....[16]....
        /*00bc*/ 	.word	0xffffffff


	//   ....[17]....
        /*00c0*/ 	.word	0xffffffff


	//   ....[18]....
        /*00c4*/ 	.word	0xffffffff


	//   ....[19]....
        /*00c8*/ 	.word	0xffffffff


	//----- nvinfo : EIATTR_COOP_GROUP_INSTR_OFFSETS
	.align		4
.L_189:
        /*00cc*/ 	.byte	0x04, 0x28
        /*00ce*/ 	.short	(.L_191 - .L_190)


	//   ....[0]....
.L_190:
        /*00d0*/ 	.word	0x00000310


	//   ....[1]....
        /*00d4*/ 	.word	0x00000340


	//   ....[2]....
        /*00d8*/ 	.word	0x00000380


	//   ....[3]....
        /*00dc*/ 	.word	0x00000390


	//   ....[4]....
        /*00e0*/ 	.word	0x000003d0


	//   ....[5]....
        /*00e4*/ 	.word	0x000003e0


	//   ....[6]....
        /*00e8*/ 	.word	0x00000410


	//   ....[7]....
        /*00ec*/ 	.word	0x00000430


	//   ....[8]....
        /*00f0*/ 	.word	0x00000480


	//   ....[9]....
        /*00f4*/ 	.word	0x000004b0


	//   ....[10]....
        /*00f8*/ 	.word	0x00000550


	//   ....[11]....
        /*00fc*/ 	.word	0x00000560


	//   ....[12]....
        /*0100*/ 	.word	0x00000590


	//   ....[13]....
        /*0104*/ 	.word	0x000005a0


	//   ....[14]....
        /*0108*/ 	.word	0x000005d0


	//   ....[15]....
        /*010c*/ 	.word	0x000005e0


	//   ....[16]....
        /*0110*/ 	.word	0x00000610


	//   ....[17]....
        /*0114*/ 	.word	0x00000620


	//   ....[18]....
        /*0118*/ 	.word	0x00000660


	//   ....[19]....
        /*011c*/ 	.word	0x00000670


	//----- nvinfo : EIATTR_VRC_CTA_INIT_COUNT
	.align		4
.L_191:
        /*0120*/ 	.byte	0x02, 0x4a
	.zero		1
	.zero		1


	//----- nvinfo : EIATTR_EXIT_INSTR_OFFSETS
	.align		4
        /*0124*/ 	.byte	0x04, 0x1c
        /*0126*/ 	.short	(.L_193 - .L_192)


	//   ....[0]....
.L_192:
        /*0128*/ 	.word	0x00000060


	//   ....[1]....
        /*012c*/ 	.word	0x00000680


	//   ....[2]....
        /*0130*/ 	.word	0x00000740


	//----- nvinfo : EIATTR_CRS_STACK_SIZE
	.align		4
.L_193:
        /*0134*/ 	.byte	0x04, 0x1e
        /*0136*/ 	.short	(.L_195 - .L_194)
.L_194:
        /*0138*/ 	.word	0x00000000


	//----- nvinfo : EIATTR_CBANK_PARAM_SIZE
	.align		4
.L_195:
        /*013c*/ 	.byte	0x03, 0x19
        /*013e*/ 	.short	0x0028


	//----- nvinfo : EIATTR_PARAM_CBANK
	.align		4
        /*0140*/ 	.byte	0x04, 0x0a
        /*0142*/ 	.short	(.L_197 - .L_196)
	.align		4
.L_196:
        /*0144*/ 	.word	index@(.nv.constant0.popcount_pairwise_kernel)
        /*0148*/ 	.short	0x0380
        /*014a*/ 	.short	0x0028


	//----- nvinfo : EIATTR_SW_WAR
	.align		4
.L_197:
        /*014c*/ 	.byte	0x04, 0x36
        /*014e*/ 	.short	(.L_199 - .L_198)
.L_198:
        /*0150*/ 	.word	0x00000008
.L_199:


//--------------------- .nv.callgraph             --------------------------
	.section	.nv.callgraph,"",@"SHT_CUDA_CALLGRAPH"
	.align	4
	.sectionentsize	8
	.align		4
        /*0000*/ 	.word	0x00000000
	.align		4
        /*0004*/ 	.word	0xffffffff
	.align		4
        /*0008*/ 	.word	0x00000000
	.align		4
        /*000c*/ 	.word	0xfffffffe
	.align		4
        /*0010*/ 	.word	0x00000000
	.align		4
        /*0014*/ 	.word	0xfffffffd
	.align		4
        /*0018*/ 	.word	0x00000000
	.align		4
        /*001c*/ 	.word	0xfffffffc


//--------------------- .text.ewah_decompress_slices_kernel --------------------------
	.section	.text.ewah_decompress_slices_kernel,"ax",@progbits
	.align	128
        .global         ewah_decompress_slices_kernel
        .type           ewah_decompress_slices_kernel,@function
        .size           ewah_decompress_slices_kernel,(.L_x_51 - ewah_decompress_slices_kernel)
        .other          ewah_decompress_slices_kernel,@"STO_CUDA_ENTRY STV_DEFAULT"
ewah_decompress_slices_kernel:
.text.ewah_decompress_slices_kernel:
[----:B------:R-:W-:Y:S01]  /*0000*/  LDC R1, c[0x0][0x37c] ;  /* 0x0000df00ff017b82 */ /* 0x000fe20000000800 */
[----:B------:R-:W0:Y:S01]  /*0010*/  S2R R13, SR_CTAID.X ;  /* 0x00000000000d7919 */ /* 0x000e220000002500 */
[----:B------:R-:W0:Y:S01]  /*0020*/  LDCU UR4, c[0x0][0x398] ;  /* 0x00007300ff0477ac */ /* 0x000e220008000800 */
[----:B------:R-:W1:Y:S01]  /*0030*/  S2R R0, SR_TID.X ;  /* 0x0000000000007919 */ /* 0x000e620000002100 */
[----:B0-----:R-:W-:-:S04]  /*0040*/  ISETP.GE.AND P0, PT, R13, UR4, PT ;  /* 0x000000040d007c0c */ /* 0x001fc8000bf06270 */
[----:B-1----:R-:W-:-:S13]  /*0050*/  ISETP.NE.OR P0, PT, R0, RZ, P0 ;  /* 0x000000ff0000720c */ /* 0x002fda0000705670 */
[----:B------:R-:W-:Y:S05]  /*0060*/  @P0 EXIT ;  /* 0x000000000000094d */ /* 0x000fea0003800000 */
[----:B------:R-:W0:Y:S01]  /*0070*/  LDC.64 R6, c[0x0][0x390] ;  /* 0x0000e400ff067b82 */ /* 0x000e220000000a00 */
[----:B------:R-:W1:Y:S01]  /*0080*/  LDCU.64 UR6, c[0x0][0x358] ;  /* 0x00006b00ff0677ac */ /* 0x000e620008000a00 */
[----:B------:R-:W2:Y:S06]  /*0090*/  LDCU UR5, c[0x0][0x39c] ;  /* 0x00007380ff0577ac */ /* 0x000eac0008000800 */
[----:B------:R-:W3:Y:S01]  /*00a0*/  LDC.64 R2, c[0x0][0x388] ;  /* 0x0000e200ff027b82 */ /* 0x000ee20000000a00 */
[----:B------:R-:W4:Y:S07]  /*00b0*/  LDCU.64 UR8, c[0x0][0x3a0] ;  /* 0x00007400ff0877ac */ /* 0x000f2e0008000a00 */
[----:B------:R-:W5:Y:S01]  /*00c0*/  LDC.64 R8, c[0x0][0x380] ;  /* 0x0000e000ff087b82 */ /* 0x000f620000000a00 */
[----:B0-----:R-:W-:-:S05]  /*00d0*/  IMAD.WIDE.U32 R6, R13, 0x4, R6 ;  /* 0x000000040d067825 */ /* 0x001fca00078e0006 */
[----:B-1----:R-:W5:Y:S01]  /*00e0*/  LDG.E.CONSTANT R0, desc[UR6][R6.64] ;  /* 0x0000000606007981 */ /* 0x002f62000c1e9900 */
[----:B---3--:R-:W-:-:S05]  /*00f0*/  IMAD.WIDE.U32 R2, R13, 0x4, R2 ;  /* 0x000000040d027825 */ /* 0x008fca00078e0002 */
[----:B------:R4:W3:Y:S01]  /*0100*/  LDG.E.CONSTANT R11, desc[UR6][R2.64] ;  /* 0x00000006020b7981 */ /* 0x0008e2000c1e9900 */
[----:B--2---:R-:W-:Y:S02]  /*0110*/  USHF.R.S32.HI UR4, URZ, 0x1f, UR5 ;  /* 0x0000001fff047899 */ /* 0x004fe40008011405 */
[----:B------:R-:W-:-:S04]  /*0120*/  IMAD.WIDE.U32 R4, R13, UR5, RZ ;  /* 0x000000050d047c25 */ /* 0x000fc8000f8e00ff */
[----:B------:R-:W-:-:S04]  /*0130*/  IMAD R13, R13, UR4, RZ ;  /* 0x000000040d0d7c24 */ /* 0x000fc8000f8e02ff */
[----:B------:R-:W-:Y:S02]  /*0140*/  IMAD.IADD R13, R5, 0x1, R13 ;  /* 0x00000001050d7824 */ /* 0x000fe400078e020d */
[----:B------:R-:W-:-:S03]  /*0150*/  IMAD.SHL.U32 R5, R4, 0x8, RZ ;  /* 0x0000000804057824 */ /* 0x000fc600078e00ff */
[----:B------:R-:W-:Y:S02]  /*0160*/  SHF.L.U64.HI R4, R4, 0x3, R13 ;  /* 0x0000000304047819 */ /* 0x000fe4000001020d */
[----:B----4-:R-:W-:-:S04]  /*0170*/  IADD3 R2, P1, PT, R5, UR8, RZ ;  /* 0x0000000805027c10 */ /* 0x010fc8000ff3e0ff */
[----:B------:R-:W-:Y:S02]  /*0180*/  IADD3.X R3, PT, PT, R4, UR9, RZ, P1, !PT ;  /* 0x0000000904037c10 */ /* 0x000fe40008ffe4ff */
[----:B-----5:R-:W-:-:S04]  /*0190*/  VIMNMX R6, PT, PT, R0, UR5, PT ;  /* 0x0000000500067c48 */ /* 0x020fc8000bfe0100 */
[----:B------:R-:W-:Y:S01]  /*01a0*/  ISETP.GE.AND P0, PT, R6, 0x1, PT ;  /* 0x000000010600780c */ /* 0x000fe20003f06270 */
[----:B---3--:R-:W-:-:S04]  /*01b0*/  IMAD.WIDE R6, R11, 0x8, R8 ;  /* 0x000000080b067825 */ /* 0x008fc800078e0208 */
[----:B------:R-:W-:-:S08]  /*01c0*/  IMAD.MOV.U32 R9, RZ, RZ, RZ ;  /* 0x000000ffff097224 */ /* 0x000fd000078e00ff */
[----:B------:R-:W-:Y:S05]  /*01d0*/  @!P0 BRA `(.L_x_0) ;  /* 0x0000000000b08947 */ /* 0x000fea0003800000 */
[----:B------:R-:W-:Y:S02]  /*01e0*/  IMAD.MOV.U32 R9, RZ, RZ, RZ ;  /* 0x000000ffff097224 */ /* 0x000fe400078e00ff */
[----:B------:R-:W-:-:S07]  /*01f0*/  IMAD.MOV.U32 R17, RZ, RZ, RZ ;  /* 0x000000ffff117224 */ /* 0x000fce00078e00ff */
.L_x_5:
[C---:B0-----:R-:W-:Y:S01]  /*0200*/  IMAD.WIDE R10, R17.reuse, 0x8, R6 ;  /* 0x00000008110a7825 */ /* 0x041fe200078e0206 */
[----:B------:R-:W0:Y:S04]  /*0210*/  LDCU UR5, c[0x0][0x39c] ;  /* 0x00007380ff0577ac */ /* 0x000e280008000800 */
[----:B------:R-:W2:Y:S01]  /*0220*/  LDG.E.64.CONSTANT R14, desc[UR6][R10.64] ;  /* 0x000000060a0e7981 */ /* 0x000ea2000c1e9b00 */
[----:B------:R-:W-:-:S05]  /*0230*/  VIADD R17, R17, 0x1 ;  /* 0x0000000111117836 */ /* 0x000fca0000000000 */
[----:B------:R-:W-:Y:S02]  /*0240*/  ISETP.GE.AND P0, PT, R17, R0, PT ;  /* 0x000000001100720c */ /* 0x000fe40003f06270 */
[----:B--2---:R-:W-:-:S04]  /*0250*/  SHF.R.U64 R8, R14, 0x1, R15 ;  /* 0x000000010e087819 */ /* 0x004fc8000000120f */
[----:B------:R-:W-:-:S13]  /*0260*/  ISETP.NE.AND P1, PT, R8, RZ, PT ;  /* 0x000000ff0800720c */ /* 0x000fda0003f25270 */
[----:B0-----:R-:W-:Y:S05]  /*0270*/  @!P1 BRA `(.L_x_1) ;  /* 0x0000000000309947 */ /* 0x001fea0003800000 */
[----:B------:R-:W-:Y:S01]  /*0280*/  LOP3.LUT R12, R14, 0x1, RZ, 0xc0, !PT ;  /* 0x000000010e0c7812 */ /* 0x000fe200078ec0ff */
[----:B------:R-:W0:Y:S03]  /*0290*/  LDCU UR8, c[0x0][0x39c] ;  /* 0x00007380ff0877ac */ /* 0x000e260008000800 */
[----:B------:R-:W-:Y:S01]  /*02a0*/  IADD3 R12, P1, PT, RZ, -R12, RZ ;  /* 0x8000000cff0c7210 */ /* 0x000fe20007f3e0ff */
[----:B------:R-:W-:-:S04]  /*02b0*/  UMOV UR4, URZ ;  /* 0x000000ff00047c82 */ /* 0x000fc80008000000 */
[----:B------:R-:W-:-:S08]  /*02c0*/  IMAD.X R13, RZ, RZ, -0x1, P1 ;  /* 0xffffffffff0d7424 */ /* 0x000fd000008e06ff */
.L_x_2:
[----:B------:R-:W-:Y:S01]  /*02d0*/  IMAD.WIDE R10, R9, 0x8, R2 ;  /* 0x00000008090a7825 */ /* 0x000fe200078e0202 */
[----:B------:R-:W-:-:S03]  /*02e0*/  UIADD3 UR4, UPT, UPT, UR4, 0x1, URZ ;  /* 0x0000000104047890 */ /* 0x000fc6000fffe0ff */
[----:B------:R-:W-:Y:S01]  /*02f0*/  VIADD R9, R9, 0x1 ;  /* 0x0000000109097836 */ /* 0x000fe20000000000 */
[----:B------:R1:W-:Y:S02]  /*0300*/  STG.E.64 desc[UR6][R10.64], R12 ;  /* 0x0000000c0a007986 */ /* 0x0003e4000c101b06 */
[----:B------:R-:W-:Y:S02]  /*0310*/  ISETP.LE.U32.AND P1, PT, R8, UR4, PT ;  /* 0x0000000408007c0c */ /* 0x000fe4000bf23070 */
[----:B0-----:R-:W-:-:S13]  /*0320*/  ISETP.LT.AND P2, PT, R9, UR8, PT ;  /* 0x0000000809007c0c */ /* 0x001fda000bf41270 */
[----:B-1----:R-:W-:Y:S05]  /*0330*/  @!P1 BRA P2, `(.L_x_2) ;  /* 0xfffffffc00e49947 */ /* 0x002fea000103ffff */
.L_x_1:
[----:B------:R-:W-:Y:S02]  /*0340*/  ISETP.LT.U32.AND P1, PT, R14, RZ, PT ;  /* 0x000000ff0e00720c */ /* 0x000fe40003f21070 */
[----:B------:R-:W-:-:S04]  /*0350*/  ISETP.GE.OR P0, PT, R9, UR5, P0 ;  /* 0x0000000509007c0c */ /* 0x000fc80008706670 */
[----:B------:R-:W-:-:S13]  /*0360*/  ISETP.LT.U32.OR.EX P0, PT, R15, 0x2, P0, P1 ;  /* 0x000000020f00780c */ /* 0x000fda0000701510 */
[----:B------:R-:W-:Y:S05]  /*0370*/  @P0 BRA `(.L_x_3) ;  /* 0x00000000003c0947 */ /* 0x000fea0003800000 */
[----:B------:R-:W-:Y:S01]  /*0380*/  SHF.R.U32.HI R14, RZ, 0x1, R15 ;  /* 0x00000001ff0e7819 */ /* 0x000fe2000001160f */
[----:B------:R-:W-:Y:S01]  /*0390*/  IMAD.MOV.U32 R15, RZ, RZ, R9 ;  /* 0x000000ffff0f7224 */ /* 0x000fe200078e0009 */
[----:B------:R-:W-:-:S06]  /*03a0*/  UMOV UR4, URZ ;  /* 0x000000ff00047c82 */ /* 0x000fcc0008000000 */
.L_x_4:
[----:B0-----:R-:W-:-:S06]  /*03b0*/  IMAD.WIDE R10, R17, 0x8, R6 ;  /* 0x00000008110a7825 */ /* 0x001fcc00078e0206 */
[----:B------:R-:W2:Y:S01]  /*03c0*/  LDG.E.64.CONSTANT R10, desc[UR6][R10.64] ;  /* 0x000000060a0a7981 */ /* 0x000ea2000c1e9b00 */
[----:B------:R-:W-:Y:S01]  /*03d0*/  VIADD R17, R17, 0x1 ;  /* 0x0000000111117836 */ /* 0x000fe20000000000 */
[----:B------:R-:W-:Y:S01]  /*03e0*/  UIADD3 UR4, UPT, UPT, UR4, 0x1, URZ ;  /* 0x0000000104047890 */ /* 0x000fe2000fffe0ff */
[----:B------:R-:W-:-:S03]  /*03f0*/  IMAD.WIDE R12, R15, 0x8, R2 ;  /* 0x000000080f0c7825 */ /* 0x000fc600078e0202 */
[----:B------:R-:W-:Y:S01]  /*0400*/  ISETP.GE.AND P0, PT, R17, R0, PT ;  /* 0x000000001100720c */ /* 0x000fe20003f06270 */
[----:B------:R-:W-:Y:S01]  /*0410*/  VIADD R15, R15, 0x1 ;  /* 0x000000010f0f7836 */ /* 0x000fe20000000000 */
[----:B------:R-:W-:-:S03]  /*0420*/  ISETP.GT.U32.AND P1, PT, R14, UR4, PT ;  /* 0x000000040e007c0c */ /* 0x000fc6000bf24070 */
[----:B------:R-:W-:Y:S01]  /*0430*/  IMAD.MOV.U32 R9, RZ, RZ, R15 ;  /* 0x000000ffff097224 */ /* 0x000fe200078e000f */
[----:B------:R-:W-:Y:S01]  /*0440*/  ISETP.LT.AND P0, PT, R15, UR5, !P0 ;  /* 0x000000050f007c0c */ /* 0x000fe2000c701270 */
[----:B--2---:R0:W-:-:S12]  /*0450*/  STG.E.64 desc[UR6][R12.64], R10 ;  /* 0x0000000a0c007986 */ /* 0x0041d8000c101b06 */
[----:B------:R-:W-:Y:S05]  /*0460*/  @P0 BRA P1, `(.L_x_4) ;  /* 0xfffffffc00d00947 */ /* 0x000fea000083ffff */
.L_x_3:
[----:B------:R-:W-:Y:S02]  /*0470*/  ISETP.GE.AND P0, PT, R9, UR5, PT ;  /* 0x0000000509007c0c */ /* 0x000fe4000bf06270 */
[----:B------:R-:W-:-:S13]  /*0480*/  ISETP.LT.AND P1, PT, R17, R0, PT ;  /* 0x000000001100720c */ /* 0x000fda0003f21270 */
[----:B------:R-:W-:Y:S05]  /*0490*/  @!P0 BRA P1, `(.L_x_5) ;  /* 0xfffffffc00588947 */ /* 0x000fea000083ffff */
.L_x_0:
[----:B------:R-:W-:-:S13]  /*04a0*/  ISETP.GE.AND P0, PT, R9, UR5, PT ;  /* 0x0000000509007c0c */ /* 0x000fda000bf06270 */
[----:B------:R-:W-:Y:S05]  /*04b0*/  @P0 EXIT ;  /* 0x000000000000094d */ /* 0x000fea0003800000 */
[C---:B------:R-:W-:Y:S01]  /*04c0*/  VIADD R0, R9.reuse, -UR5 ;  /* 0x8000000509007c36 */ /* 0x040fe20008000000 */
[----:B------:R-:W-:-:S04]  /*04d0*/  IADD3 R8, PT, PT, -R9, UR5, RZ ;  /* 0x0000000509087c10 */ /* 0x000fc8000fffe1ff */
[----:B------:R-:W-:Y:S02]  /*04e0*/  ISETP.GT.U32.AND P1, PT, R0, -0x10, PT ;  /* 0xfffffff00000780c */ /* 0x000fe40003f24070 */
[----:B0-----:R-:W-:-:S04]  /*04f0*/  LOP3.LUT R10, R8, 0xf, RZ, 0xc0, !PT ;  /* 0x0000000f080a7812 */ /* 0x001fc800078ec0ff */
[----:B------:R-:W-:-:S07]  /*0500*/  ISETP.NE.AND P0, PT, R10, RZ, PT ;  /* 0x000000ff0a00720c */ /* 0x000fce0003f05270 */
[----:B------:R-:W-:Y:S06]  /*0510*/  @P1 BRA `(.L_x_6) ;  /* 0x00000000006c1947 */ /* 0x000fec0003800000 */
[----:B------:R-:W0:Y:S01]  /*0520*/  LDC.64 R6, c[0x0][0x3a0] ;  /* 0x0000e800ff067b82 */ /* 0x000e220000000a00 */
[----:B------:R-:W-:-:S05]  /*0530*/  LOP3.LUT R0, R8, 0xfffffff0, RZ, 0xc0, !PT ;  /* 0xfffffff008007812 */ /* 0x000fca00078ec0ff */
[----:B------:R-:W-:Y:S01]  /*0540*/  IMAD.MOV R0, RZ, RZ, -R0 ;  /* 0x000000ffff007224 */ /* 0x000fe200078e0a00 */
[----:B0-----:R-:W-:-:S04]  /*0550*/  IADD3 R6, P2, PT, R5, R6, RZ ;  /* 0x0000000605067210 */ /* 0x001fc80007f5e0ff */
[----:B------:R-:W-:-:S04]  /*0560*/  IADD3 R6, P1, PT, R6, 0x40, RZ ;  /* 0x0000004006067810 */ /* 0x000fc80007f3e0ff */
[----:B------:R-:W-:-:S09]  /*0570*/  IADD3.X R7, PT, PT, RZ, R4, R7, P1, P2 ;  /* 0x00000004ff077210 */ /* 0x000fd20000fe4407 */
.L_x_7:
[----:B------:R-:W-:Y:S02]  /*0580*/  VIADD R0, R0, 0x10 ;  /* 0x0000001000007836 */ /* 0x000fe40000000000 */
[----:B0-----:R-:W-:-:S03]  /*0590*/  IMAD.WIDE R4, R9, 0x8, R6 ;  /* 0x0000000809047825 */ /* 0x001fc600078e0206 */
[----:B------:R-:W-:Y:S01]  /*05a0*/  ISETP.NE.AND P1, PT, R0, RZ, PT ;  /* 0x000000ff0000720c */ /* 0x000fe20003f25270 */
[----:B------:R-:W-:Y:S01]  /*05b0*/  VIADD R9, R9, 0x10 ;  /* 0x0000001009097836 */ /* 0x000fe20000000000 */
[----:B------:R0:W-:Y:S04]  /*05c0*/  STG.E.64 desc[UR6][R4.64+-0x40], RZ ;  /* 0xffffc0ff04007986 */ /* 0x0001e8000c101b06 */
        /* <DEDUP_REMOVED lines=14> */
[----:B------:R0:W-:Y:S01]  /*06b0*/  STG.E.64 desc[UR6][R4.64+0x38], RZ ;  /* 0x000038ff04007986 */ /* 0x0001e2000c101b06 */
[----:B------:R-:W-:Y:S05]  /*06c0*/  @P1 BRA `(.L_x_7) ;  /* 0xfffffffc00ac1947 */ /* 0x000fea000383ffff */
.L_x_6:
[----:B------:R-:W-:Y:S05]  /*06d0*/  @!P0 EXIT ;  /* 0x000000000000894d */ /* 0x000fea0003800000 */
[----:B------:R-:W-:Y:S02]  /*06e0*/  ISETP.GE.U32.AND P0, PT, R10, 0x8, PT ;  /* 0x000000080a00780c */ /* 0x000fe40003f06070 */
[----:B------:R-:W-:-:S04]  /*06f0*/  LOP3.LUT R0, R8, 0x7, RZ, 0xc0, !PT ;  /* 0x0000000708007812 */ /* 0x000fc800078ec0ff */
[----:B------:R-:W-:-:S07]  /*0700*/  ISETP.NE.AND P1, PT, R0, RZ, PT ;  /* 0x000000ff0000720c */ /* 0x000fce0003f25270 */
[----:B------:R-:W-:Y:S06]  /*0710*/  @!P0 BRA `(.L_x_8) ;  /* 0x0000000000288947 */ /* 0x000fec0003800000 */
[----:B0-----:R-:W-:-:S04]  /*0720*/  IMAD.WIDE R4, R9, 0x8, R2 ;  /* 0x0000000809047825 */ /* 0x001fc800078e0202 */
        /* <DEDUP_REMOVED lines=8> */
[----:B------:R1:W-:Y:S02]  /*07b0*/  STG.E.64 desc[UR6][R4.64+0x38], RZ ;  /* 0x000038ff04007986 */ /* 0x0003e4000c101b06 */
.L_x_8:
[----:B------:R-:W-:Y:S05]  /*07c0*/  @!P1 EXIT ;  /* 0x000000000000994d */ /* 0x000fea0003800000 */
[----:B------:R-:W-:Y:S02]  /*07d0*/  ISETP.GE.U32.AND P0, PT, R0, 0x4, PT ;  /* 0x000000040000780c */ /* 0x000fe40003f06070 */
[----:B------:R-:W-:-:S04]  /*07e0*/  LOP3.LUT R0, R8, 0x3, RZ, 0xc0, !PT ;  /* 0x0000000308007812 */ /* 0x000fc800078ec0ff */
[----:B------:R-:W-:-:S07]  /*07f0*/  ISETP.NE.AND P1, PT, R0, RZ, PT ;  /* 0x000000ff0000720c */ /* 0x000fce0003f25270 */
[----:B01----:R-:W-:-:S05]  /*0800*/  @P0 IMAD.WIDE R4, R9, 0x8, R2 ;  /* 0x0000000809040825 */ /* 0x003fca00078e0202 */
[----:B------:R0:W-:Y:S04]  /*0810*/  @P0 STG.E.64 desc[UR6][R4.64], RZ ;  /* 0x000000ff04000986 */ /* 0x0001e8000c101b06 */
[----:B------:R0:W-:Y:S04]  /*0820*/  @P0 STG.E.64 desc[UR6][R4.64+0x8], RZ ;  /* 0x000008ff04000986 */ /* 0x0001e8000c101b06 */
[----:B------:R0:W-:Y:S04]  /*0830*/  @P0 STG.E.64 desc[UR6][R4.64+0x10], RZ ;  /* 0x000010ff04000986 */ /* 0x0001e8000c101b06 */
[----:B------:R0:W-:Y:S01]  /*0840*/  @P0 STG.E.64 desc[UR6][R4.64+0x18], RZ ;  /* 0x000018ff04000986 */ /* 0x0001e2000c101b06 */
[----:B------:R-:W-:Y:S05]  /*0850*/  @!P1 EXIT ;  /* 0x000000000000994d */ /* 0x000fea0003800000 */
[----:B------:R-:W-:Y:S02]  /*0860*/  @P0 VIADD R9, R9, 0x4 ;  /* 0x0000000409090836 */ /* 0x000fe40000000000 */
[----:B------:R-:W-:-:S07]  /*0870*/  IMAD.MOV R0, RZ, RZ, -R0 ;  /* 0x000000ffff007224 */ /* 0x000fce00078e0a00 */
.L_x_9:
[----:B------:R-:W-:Y:S02]  /*0880*/  VIADD R0, R0, 0x1 ;  /* 0x0000000100007836 */ /* 0x000fe40000000000 */
[----:B0-----:R-:W-:-:S03]  /*0890*/  IMAD.WIDE R4, R9, 0x8, R2 ;  /* 0x0000000809047825 */ /* 0x001fc600078e0202 */
[----:B------:R-:W-:Y:S01]  /*08a0*/  ISETP.NE.AND P0, PT, R0, RZ, PT ;  /* 0x000000ff0000720c */ /* 0x000fe20003f05270 */
[----:B------:R-:W-:Y:S01]  /*08b0*/  VIADD R9, R9, 0x1 ;  /* 0x0000000109097836 */ /* 0x000fe20000000000 */
[----:B------:R1:W-:Y:S11]  /*08c0*/  STG.E.64 desc[UR6][R4.64], RZ ;  /* 0x000000ff04007986 */ /* 0x0003f6000c101b06 */
[----:B-1----:R-:W-:Y:S05]  /*08d0*/  @P0 BRA `(.L_x_9) ;  /* 0xfffffffc00e80947 */ /* 0x002fea000383ffff */
[----:B------:R-:W-:Y:S05]  /*08e0*/  EXIT ;  /* 0x000000000000794d */ /* 0x000fea0003800000 */
.L_x_10:
[----:B------:R-:W-:-:S00]  /*08f0*/  BRA `(.L_x_10) ;  /* 0xfffffffc00fc7947 */ /* 0x000fc0000383ffff */
[----:B------:R-:W-:-:S00]  /*0900*/  NOP ;  /* 0x0000000000007918 */ /* 0x000fc00000000000 */
[----:B------:R-:W-:-:S00]  /*0910*/  NOP ;  /* 0x0000000000007918 */ /* 0x000fc00000000000 */
[----:B------:R-:W-:-:S00]  /*0920*/  NOP ;  /* 0x0000000000007918 */ /* 0x000fc00000000000 */
[----:B------:R-:W-:-:S00]  /*0930*/  NOP ;  /* 0x0000000000007918 */ /* 0x000fc00000000000 */
[----:B------:R-:W-:-:S00]  /*0940*/  NOP ;  /* 0x0000000000007918 */ /* 0x000fc00000000000 */
[----:B------:R-:W-:-:S00]  /*0950*/  NOP ;  /* 0x0000000000007918 */ /* 0x000fc00000000000 */
[----:B------:R-:W-:-:S00]  /*0960*/  NOP ;  /* 0x0000000000007918 */ /* 0x000fc00000000000 */
[----:B------:R-:W-:-:S00]  /*0970*/  NOP ;  /* 0x0000000000007918 */ /* 0x000fc00000000000 */
.L_x_51:


//--------------------- .text.compact_copy_kernel --------------------------
	.section	.text.compact_copy_kernel,"ax",@progbits
	.align	128
        .global         compact_copy_kernel
        .type           compact_copy_kernel,@function
        .size           compact_copy_kernel,(.L_x_52 - compact_copy_kernel)
        .other          compact_copy_kernel,@"STO_CUDA_ENTRY STV_DEFAULT"
compact_copy_kernel:
.text.compact_copy_kernel:
[----:B------:R-:W-:Y:S01]  /*0000*/  LDC R1, c[0x0][0x37c] ;  /* 0x0000df00ff017b82 */ /* 0x000fe20000000800 */
[----:B------:R-:W0:Y:S01]  /*0010*/  S2R R9, SR_CTAID.X ;  /* 0x0000000000097919 */ /* 0x000e220000002500 */
[----:B------:R-:W0:Y:S02]  /*0020*/  LDCU UR4, c[0x0][0x3a0] ;  /* 0x00007400ff0477ac */ /* 0x000e240008000800 */
[----:B0-----:R-:W-:-:S13]  /*0030*/  ISETP.GE.AND P0, PT, R9, UR4, PT ;  /* 0x0000000409007c0c */ /* 0x001fda000bf06270 */
[----:B------:R-:W-:Y:S05]  /*0040*/  @P0 EXIT ;  /* 0x000000000000094d */ /* 0x000fea0003800000 */
[----:B------:R-:W0:Y:S01]  /*0050*/  LDC.64 R4, c[0x0][0x390] ;  /* 0x0000e400ff047b82 */ /* 0x000e220000000a00 */
[----:B------:R-:W1:Y:S01]  /*0060*/  LDCU.64 UR4, c[0x0][0x358] ;  /* 0x00006b00ff0477ac */ /* 0x000e620008000a00 */
[----:B------:R-:W2:Y:S01]  /*0070*/  S2R R11, SR_TID.X ;  /* 0x00000000000b7919 */ /* 0x000ea20000002100 */
[----:B------:R-:W3:Y:S05]  /*0080*/  LDCU UR7, c[0x0][0x388] ;  /* 0x00007100ff0777ac */ /* 0x000eea0008000800 */
[----:B------:R-:W4:Y:S01]  /*0090*/  LDC.64 R6, c[0x0][0x398] ;  /* 0x0000e600ff067b82 */ /* 0x000f220000000a00 */
[----:B0-----:R-:W-:-:S05]  /*00a0*/  IMAD.WIDE.U32 R4, R9, 0x4, R4 ;  /* 0x0000000409047825 */ /* 0x001fca00078e0004 */
[----:B-1----:R-:W2:Y:S01]  /*00b0*/  LDG.E.CONSTANT R0, desc[UR4][R4.64] ;  /* 0x0000000404007981 */ /* 0x002ea2000c1e9900 */
[----:B---3--:R-:W-:Y:S02]  /*00c0*/  USHF.R.S32.HI UR6, URZ, 0x1f, UR7 ;  /* 0x0000001fff067899 */ /* 0x008fe40008011407 */
[----:B------:R-:W-:-:S04]  /*00d0*/  IMAD.WIDE.U32 R2, R9, UR7, RZ ;  /* 0x0000000709027c25 */ /* 0x000fc8000f8e00ff */
[----:B----4-:R-:W-:-:S04]  /*00e0*/  IMAD.WIDE.U32 R6, R9, 0x4, R6 ;  /* 0x0000000409067825 */ /* 0x010fc800078e0006 */
[----:B------:R-:W-:Y:S01]  /*00f0*/  IMAD R9, R9, UR6, RZ ;  /* 0x0000000609097c24 */ /* 0x000fe2000f8e02ff */
[----:B--2---:R-:W-:-:S13]  /*0100*/  ISETP.GE.AND P0, PT, R11, R0, PT ;  /* 0x000000000b00720c */ /* 0x004fda0003f06270 */
[----:B------:R-:W-:Y:S05]  /*0110*/  @P0 EXIT ;  /* 0x000000000000094d */ /* 0x000fea0003800000 */
[----:B------:R0:W5:Y:S01]  /*0120*/  LDG.E.CONSTANT R8, desc[UR4][R6.64] ;  /* 0x0000000406087981 */ /* 0x000162000c1e9900 */
[----:B------:R-:W-:Y:S01]  /*0130*/  IMAD.IADD R12, R3, 0x1, R9 ;  /* 0x00000001030c7824 */ /* 0x000fe200078e0209 */
[----:B------:R-:W1:Y:S01]  /*0140*/  LDCU UR6, c[0x0][0x360] ;  /* 0x00006c00ff0677ac */ /* 0x000e620008000800 */
[----:B------:R-:W-:Y:S01]  /*0150*/  IMAD.MOV.U32 R9, RZ, RZ, R11 ;  /* 0x000000ffff097224 */ /* 0x000fe200078e000b */
[----:B------:R-:W2:Y:S01]  /*0160*/  LDCU.64 UR8, c[0x0][0x380] ;  /* 0x00007000ff0877ac */ /* 0x000ea20008000a00 */
[----:B------:R-:W3:Y:S05]  /*0170*/  LDCU.64 UR10, c[0x0][0x3a8] ;  /* 0x00007500ff0a77ac */ /* 0x000eea0008000a00 */
.L_x_11:
[----:B0---4-:R-:W-:Y:S02]  /*0180*/  SHF.R.S32.HI R7, RZ, 0x1f, R9 ;  /* 0x0000001fff077819 */ /* 0x011fe40000011409 */
[----:B------:R-:W-:-:S05]  /*0190*/  IADD3 R5, P0, PT, R9, R2, RZ ;  /* 0x0000000209057210 */ /* 0x000fca0007f1e0ff */
[----:B------:R-:W-:Y:S01]  /*01a0*/  IMAD.X R6, R7, 0x1, R12, P0 ;  /* 0x0000000107067824 */ /* 0x000fe200000e060c */
[----:B--2---:R-:W-:-:S04]  /*01b0*/  LEA R4, P0, R5, UR8, 0x3 ;  /* 0x0000000805047c11 */ /* 0x004fc8000f8018ff */
[----:B------:R-:W-:-:S06]  /*01c0*/  LEA.HI.X R5, R5, UR9, R6, 0x3, P0 ;  /* 0x0000000905057c11 */ /* 0x000fcc00080f1c06 */
[----:B------:R-:W2:Y:S01]  /*01d0*/  LDG.E.64.CONSTANT R4, desc[UR4][R4.64] ;  /* 0x0000000404047981 */ /* 0x000ea2000c1e9b00 */
[----:B-----5:R-:W-:Y:S01]  /*01e0*/  IADD3 R10, P0, PT, R8, R9, RZ ;  /* 0x00000009080a7210 */ /* 0x020fe20007f1e0ff */
[----:B-1----:R-:W-:-:S03]  /*01f0*/  VIADD R9, R9, UR6 ;  /* 0x0000000609097c36 */ /* 0x002fc60008000000 */
[----:B------:R-:W-:Y:S02]  /*0200*/  LEA.HI.X.SX32 R7, R8, R7, 0x1, P0 ;  /* 0x0000000708077211 */ /* 0x000fe400000f0eff */
[----:B---3--:R-:W-:-:S04]  /*0210*/  LEA R6, P0, R10, UR10, 0x3 ;  /* 0x0000000a0a067c11 */ /* 0x008fc8000f8018ff */
[----:B------:R-:W-:Y:S02]  /*0220*/  LEA.HI.X R7, R10, UR11, R7, 0x3, P0 ;  /* 0x0000000b0a077c11 */ /* 0x000fe400080f1c07 */
[----:B------:R-:W-:-:S03]  /*0230*/  ISETP.GE.AND P0, PT, R9, R0, PT ;  /* 0x000000000900720c */ /* 0x000fc60003f06270 */
[----:B--2---:R4:W-:Y:S10]  /*0240*/  STG.E.64 desc[UR4][R6.64], R4 ;  /* 0x0000000406007986 */ /* 0x0049f4000c101b04 */
[----:B------:R-:W-:Y:S05]  /*0250*/  @!P0 BRA `(.L_x_11) ;  /* 0xfffffffc00c88947 */ /* 0x000fea000383ffff */
[----:B------:R-:W-:Y:S05]  /*0260*/  EXIT ;  /* 0x000000000000794d */ /* 0x000fea0003800000 */
.L_x_12:
        /* <DEDUP_REMOVED lines=9> */
.L_x_52:


//--------------------- .text.ewah_compress_slices_kernel --------------------------
	.section	.text.ewah_compress_slices_kernel,"ax",@progbits
	.align	128
        .global         ewah_compress_slices_kernel
        .type           ewah_compress_slices_kernel,@function
        .size           ewah_compress_slices_kernel,(.L_x_53 - ewah_compress_slices_kernel)
        .other          ewah_compress_slices_kernel,@"STO_CUDA_ENTRY STV_DEFAULT"
ewah_compress_slices_kernel:
.text.ewah_compress_slices_kernel:
[----:B------:R-:W-:Y:S01]  /*0000*/  LDC R1, c[0x0][0x37c] ;  /* 0x0000df00ff017b82 */ /* 0x000fe20000000800 */
[----:B------:R-:W0:Y:S01]  /*0010*/  S2R R12, SR_CTAID.X ;  /* 0x00000000000c7919 */ /* 0x000e220000002500 */
[----:B------:R-:W0:Y:S01]  /*0020*/  LDCU UR4, c[0x0][0x388] ;  /* 0x00007100ff0477ac */ /* 0x000e220008000800 */
[----:B------:R-:W1:Y:S01]  /*0030*/  S2R R0, SR_TID.X ;  /* 0x0000000000007919 */ /* 0x000e620000002100 */
[----:B0-----:R-:W-:-:S04]  /*0040*/  ISETP.GE.AND P0, PT, R12, UR4, PT ;  /* 0x000000040c007c0c */ /* 0x001fc8000bf06270 */
[----:B-1----:R-:W-:-:S13]  /*0050*/  ISETP.NE.OR P0, PT, R0, RZ, P0 ;  /* 0x000000ff0000720c */ /* 0x002fda0000705670 */
[----:B------:R-:W-:Y:S05]  /*0060*/  @P0 EXIT ;  /* 0x000000000000094d */ /* 0x000fea0003800000 */
[----:B------:R-:W0:Y:S01]  /*0070*/  LDCU UR5, c[0x0][0x398] ;  /* 0x00007300ff0577ac */ /* 0x000e220008000800 */
[----:B------:R-:W1:Y:S01]  /*0080*/  LDC.64 R6, c[0x0][0x390] ;  /* 0x0000e400ff067b82 */ /* 0x000e620000000a00 */
[----:B------:R-:W-:Y:S01]  /*0090*/  CS2R R14, SRZ ;  /* 0x00000000000e7805 */ /* 0x000fe2000001ff00 */
[----:B------:R-:W-:Y:S01]  /*00a0*/  IMAD.MOV.U32 R19, RZ, RZ, RZ ;  /* 0x000000ffff137224 */ /* 0x000fe200078e00ff */
[----:B------:R-:W2:Y:S01]  /*00b0*/  LDCU UR10, c[0x0][0x38c] ;  /* 0x00007180ff0a77ac */ /* 0x000ea20008000800 */
[----:B------:R-:W-:Y:S01]  /*00c0*/  CS2R R10, SRZ ;  /* 0x00000000000a7805 */ /* 0x000fe2000001ff00 */
[----:B------:R-:W-:Y:S02]  /*00d0*/  IMAD.MOV.U32 R17, RZ, RZ, RZ ;  /* 0x000000ffff117224 */ /* 0x000fe400078e00ff */
[----:B------:R-:W-:Y:S01]  /*00e0*/  IMAD.MOV.U32 R13, RZ, RZ, RZ ;  /* 0x000000ffff0d7224 */ /* 0x000fe200078e00ff */
[----:B------:R-:W3:Y:S01]  /*00f0*/  LDCU.64 UR8, c[0x0][0x358] ;  /* 0x00006b00ff0877ac */ /* 0x000ee20008000a00 */
[----:B------:R-:W-:Y:S01]  /*0100*/  UMOV UR7, URZ ;  /* 0x000000ff00077c82 */ /* 0x000fe20008000000 */
[----:B------:R-:W-:Y:S01]  /*0110*/  UMOV UR6, URZ ;  /* 0x000000ff00067c82 */ /* 0x000fe20008000000 */
[----:B0-----:R-:W-:-:S02]  /*0120*/  USHF.R.S32.HI UR4, URZ, 0x1f, UR5 ;  /* 0x0000001fff047899 */ /* 0x001fc40008011405 */
[C---:B------:R-:W-:Y:S01]  /*0130*/  IMAD.WIDE.U32 R2, R12.reuse, UR5, RZ ;  /* 0x000000050c027c25 */ /* 0x040fe2000f8e00ff */
[----:B------:R-:W-:Y:S01]  /*0140*/  UMOV UR5, URZ ;  /* 0x000000ff00057c82 */ /* 0x000fe20008000000 */
[----:B--2---:R-:W-:Y:S02]  /*0150*/  UISETP.GE.AND UP0, UPT, UR10, 0x1, UPT ;  /* 0x000000010a00788c */ /* 0x004fe4000bf06270 */
[----:B------:R-:W-:Y:S01]  /*0160*/  IMAD R5, R12, UR4, RZ ;  /* 0x000000040c057c24 */ /* 0x000fe2000f8e02ff */
[----:B-1----:R-:W-:-:S03]  /*0170*/  LEA R4, P0, R2, R6, 0x3 ;  /* 0x0000000602047211 */ /* 0x002fc600078018ff */
[----:B------:R-:W-:-:S05]  /*0180*/  IMAD.IADD R0, R3, 0x1, R5 ;  /* 0x0000000103007824 */ /* 0x000fca00078e0205 */
[----:B------:R-:W-:Y:S01]  /*0190*/  LEA.HI.X R5, R2, R7, R0, 0x3, P0 ;  /* 0x0000000702057211 */ /* 0x000fe200000f1c00 */
[----:B------:R-:W-:Y:S01]  /*01a0*/  IMAD.MOV.U32 R0, RZ, RZ, RZ ;  /* 0x000000ffff007224 */ /* 0x000fe200078e00ff */
[----:B---3--:R-:W-:Y:S06]  /*01b0*/  BRA.U !UP0, `(.L_x_13) ;  /* 0x0000000908607547 */ /* 0x008fec000b800000 */
[----:B------:R-:W0:Y:S01]  /*01c0*/  LDC.64 R8, c[0x0][0x380] ;  /* 0x0000e000ff087b82 */ /* 0x000e220000000a00 */
[----:B------:R-:W-:Y:S02]  /*01d0*/  USHF.R.S32.HI UR4, URZ, 0x1f, UR10 ;  /* 0x0000001fff047899 */ /* 0x000fe4000801140a */
[C---:B------:R-:W-:Y:S01]  /*01e0*/  IMAD.WIDE.U32 R6, R12.reuse, UR10, RZ ;  /* 0x0000000a0c067c25 */ /* 0x040fe2000f8e00ff */
[----:B------:R-:W-:Y:S02]  /*01f0*/  PLOP3.LUT P0, PT, PT, PT, PT, 0x80, 0x8 ;  /* 0x000000000008781c */ /* 0x000fe40003f0f070 */
[----:B------:R-:W-:Y:S02]  /*0200*/  CS2R R18, SRZ ;  /* 0x0000000000127805 */ /* 0x000fe4000001ff00 */
[----:B------:R-:W-:Y:S01]  /*0210*/  CS2R R14, SRZ ;  /* 0x00000000000e7805 */ /* 0x000fe2000001ff00 */
[----:B------:R-:W-:Y:S01]  /*0220*/  IMAD.MOV.U32 R13, RZ, RZ, RZ ;  /* 0x000000ffff0d7224 */ /* 0x000fe200078e00ff */
[----:B------:R-:W-:Y:S01]  /*0230*/  CS2R R16, SRZ ;  /* 0x0000000000107805 */ /* 0x000fe2000001ff00 */
[----:B------:R-:W-:Y:S01]  /*0240*/  IMAD R3, R12, UR4, RZ ;  /* 0x000000040c037c24 */ /* 0x000fe2000f8e02ff */
[----:B------:R-:W-:Y:S01]  /*0250*/  UMOV UR5, URZ ;  /* 0x000000ff00057c82 */ /* 0x000fe20008000000 */
[----:B------:R-:W-:Y:S01]  /*0260*/  IMAD.MOV.U32 R20, RZ, RZ, RZ ;  /* 0x000000ffff147224 */ /* 0x000fe200078e00ff */
[----:B------:R-:W-:Y:S01]  /*0270*/  UMOV UR6, URZ ;  /* 0x000000ff00067c82 */ /* 0x000fe20008000000 */
[----:B------:R-:W-:-:S02]  /*0280*/  IMAD.IADD R0, R7, 0x1, R3 ;  /* 0x0000000107007824 */ /* 0x000fc400078e0203 */
[----:B------:R-:W-:Y:S01]  /*0290*/  IMAD.MOV.U32 R11, RZ, RZ, RZ ;  /* 0x000000ffff0b7224 */ /* 0x000fe200078e00ff */
[----:B0-----:R-:W-:-:S04]  /*02a0*/  LEA R2, P1, R6, R8, 0x3 ;  /* 0x0000000806027211 */ /* 0x001fc800078218ff */
[----:B------:R-:W-:Y:S01]  /*02b0*/  LEA.HI.X R3, R6, R9, R0, 0x3, P1 ;  /* 0x0000000906037211 */ /* 0x000fe200008f1c00 */
[----:B------:R-:W-:-:S08]  /*02c0*/  IMAD.MOV.U32 R0, RZ, RZ, RZ ;  /* 0x000000ffff007224 */ /* 0x000fd000078e00ff */
.L_x_24:
[----:B------:R-:W-:-:S06]  /*02d0*/  IMAD.WIDE R6, R19, 0x8, R2 ;  /* 0x0000000813067825 */ /* 0x000fcc00078e0202 */
[----:B------:R-:W2:Y:S01]  /*02e0*/  LDG.E.64.CONSTANT R6, desc[UR8][R6.64] ;  /* 0x0000000806067981 */ /* 0x000ea2000c1e9b00 */
[----:B------:R-:W-:Y:S01]  /*02f0*/  IMAD.MOV.U32 R22, RZ, RZ, R17 ;  /* 0x000000ffff167224 */ /* 0x000fe200078e0011 */
[----:B------:R-:W-:Y:S01]  /*0300*/  PRMT R21, RZ, 0x7610, R21 ;  /* 0x00007610ff157816 */ /* 0x000fe20000000015 */
[----:B------:R-:W-:Y:S02]  /*0310*/  IMAD.MOV.U32 R23, RZ, RZ, R16 ;  /* 0x000000ffff177224 */ /* 0x000fe400078e0010 */
[----:B------:R-:W-:Y:S02]  /*0320*/  IMAD.MOV.U32 R9, RZ, RZ, R11 ;  /* 0x000000ffff097224 */ /* 0x000fe400078e000b */
[----:B------:R-:W-:Y:S01]  /*0330*/  IMAD.MOV.U32 R8, RZ, RZ, R0 ;  /* 0x000000ffff087224 */ /* 0x000fe200078e0000 */
[----:B--2---:R-:W-:-:S04]  /*0340*/  ISETP.NE.U32.AND P1, PT, R6, RZ, PT ;  /* 0x000000ff0600720c */ /* 0x004fc80003f25070 */
[----:B------:R-:W-:-:S13]  /*0350*/  ISETP.NE.AND.EX P1, PT, R7, RZ, PT, P1 ;  /* 0x000000ff0700720c */ /* 0x000fda0003f25310 */
[----:B------:R-:W-:Y:S05]  /*0360*/  @!P1 BRA `(.L_x_14) ;  /* 0x0000000000189947 */ /* 0x000fea0003800000 */
[----:B------:R-:W-:-:S04]  /*0370*/  ISETP.NE.U32.AND P1, PT, R6, -0x1, PT ;  /* 0xffffffff0600780c */ /* 0x000fc80003f25070 */
[----:B------:R-:W-:-:S13]  /*0380*/  ISETP.NE.AND.EX P1, PT, R7, -0x1, PT, P1 ;  /* 0xffffffff0700780c */ /* 0x000fda0003f25310 */
[----:B------:R-:W-:Y:S05]  /*0390*/  @P1 BRA `(.L_x_15) ;  /* 0x0000000400401947 */ /* 0x000fea0003800000 */
[----:B------:R-:W-:Y:S02]  /*03a0*/  IMAD.MOV.U32 R21, RZ, RZ, 0x1 ;  /* 0x00000001ff157424 */ /* 0x000fe400078e00ff */
[----:B------:R-:W-:Y:S02]  /*03b0*/  IMAD.MOV.U32 R6, RZ, RZ, 0x1 ;  /* 0x00000001ff067424 */ /* 0x000fe400078e00ff */
[----:B------:R-:W-:-:S07]  /*03c0*/  IMAD.MOV.U32 R7, RZ, RZ, RZ ;  /* 0x000000ffff077224 */ /* 0x000fce00078e00ff */
.L_x_14:
[----:B------:R-:W-:-:S04]  /*03d0*/  ISETP.NE.U32.AND P1, PT, R18, RZ, PT ;  /* 0x000000ff1200720c */ /* 0x000fc80003f25070 */
[----:B------:R-:W-:-:S13]  /*03e0*/  ISETP.NE.OR.EX P1, PT, R20, RZ, P0, P1 ;  /* 0x000000ff1400720c */ /* 0x000fda0000725710 */
[----:B------:R-:W-:Y:S05]  /*03f0*/  @P1 BRA `(.L_x_16) ;  /* 0x00000000001c1947 */ /* 0x000fea0003800000 */
[----:B------:R-:W-:Y:S02]  /*0400*/  ISETP.NE.U32.AND P0, PT, R17, RZ, PT ;  /* 0x000000ff1100720c */ /* 0x000fe40003f05070 */
[----:B------:R-:W-:Y:S02]  /*0410*/  PRMT R21, R21, 0x9910, RZ ;  /* 0x0000991015157816 */ /* 0x000fe400000000ff */
[----:B------:R-:W-:-:S04]  /*0420*/  ISETP.NE.AND.EX P0, PT, R16, RZ, PT, P0 ;  /* 0x000000ff1000720c */ /* 0x000fc80003f05300 */
[----:B------:R-:W-:-:S04]  /*0430*/  SEL R20, RZ, 0x1, !P0 ;  /* 0x00000001ff147807 */ /* 0x000fc80004000000 */
[----:B------:R-:W-:-:S13]  /*0440*/  ISETP.NE.AND P0, PT, R21, R20, PT ;  /* 0x000000141500720c */ /* 0x000fda0003f05270 */
[----:B------:R-:W-:Y:S05]  /*0450*/  @!P0 BRA `(.L_x_17) ;  /* 0x00000000005c8947 */ /* 0x000fea0003800000 */
[----:B------:R-:W-:Y:S05]  /*0460*/  BRA `(.L_x_18) ;  /* 0x0000000000147947 */ /* 0x000fea0003800000 */
.L_x_16:
[----:B------:R-:W-:Y:S02]  /*0470*/  IMAD.MOV.U32 R11, RZ, RZ, RZ ;  /* 0x000000ffff0b7224 */ /* 0x000fe400078e00ff */
[----:B------:R-:W-:Y:S02]  /*0480*/  IMAD.MOV.U32 R0, RZ, RZ, RZ ;  /* 0x000000ffff007224 */ /* 0x000fe400078e00ff */
[----:B------:R-:W-:Y:S02]  /*0490*/  IMAD.MOV.U32 R17, RZ, RZ, R6 ;  /* 0x000000ffff117224 */ /* 0x000fe400078e0006 */
[----:B------:R-:W-:Y:S01]  /*04a0*/  IMAD.MOV.U32 R16, RZ, RZ, R7 ;  /* 0x000000ffff107224 */ /* 0x000fe200078e0007 */
[----:B------:R-:W-:Y:S06]  /*04b0*/  @P0 BRA `(.L_x_17) ;  /* 0x0000000000440947 */ /* 0x000fec0003800000 */
.L_x_18:
[----:B------:R-:W-:Y:S01]  /*04c0*/  ISETP.NE.U32.AND P0, PT, R22, RZ, PT ;  /* 0x000000ff1600720c */ /* 0x000fe20003f05070 */
[----:B------:R-:W-:Y:S01]  /*04d0*/  IMAD.SHL.U32 R18, R18, 0x2, RZ ;  /* 0x0000000212127824 */ /* 0x000fe200078e00ff */
[C---:B------:R-:W-:Y:S01]  /*04e0*/  SHF.L.U64.HI R21, R9.reuse, 0x1, R8 ;  /* 0x0000000109157819 */ /* 0x040fe20000010208 */
[----:B------:R-:W-:Y:S01]  /*04f0*/  IMAD.SHL.U32 R0, R9, 0x2, RZ ;  /* 0x0000000209007824 */ /* 0x000fe200078e00ff */
[----:B------:R-:W-:Y:S01]  /*0500*/  ISETP.NE.AND.EX P0, PT, R23, RZ, PT, P0 ;  /* 0x000000ff1700720c */ /* 0x000fe20003f05300 */
[C---:B------:R-:W-:Y:S01]  /*0510*/  IMAD.WIDE R22, R15.reuse, 0x8, R4 ;  /* 0x000000080f167825 */ /* 0x040fe200078e0204 */
[----:B------:R-:W-:Y:S02]  /*0520*/  LOP3.LUT R21, R18, 0x1, R21, 0xf8, !PT ;  /* 0x0000000112157812 */ /* 0x000fe400078ef815 */
[----:B------:R-:W-:Y:S01]  /*0530*/  SEL R11, RZ, 0x1, !P0 ;  /* 0x00000001ff0b7807 */ /* 0x000fe20004000000 */
[----:B------:R-:W-:Y:S01]  /*0540*/  VIADD R15, R15, 0x1 ;  /* 0x000000010f0f7836 */ /* 0x000fe20000000000 */
[----:B------:R-:W-:Y:S01]  /*0550*/  IADD3 R14, P0, PT, R9, R14, RZ ;  /* 0x0000000e090e7210 */ /* 0x000fe20007f1e0ff */
[----:B------:R-:W-:Y:S01]  /*0560*/  IMAD.MOV.U32 R17, RZ, RZ, R6 ;  /* 0x000000ffff117224 */ /* 0x000fe200078e0006 */
[----:B------:R-:W-:Y:S01]  /*0570*/  LOP3.LUT R20, R11, 0xfffffffe, R0, 0xf8, !PT ;  /* 0xfffffffe0b147812 */ /* 0x000fe200078ef800 */
[----:B------:R-:W-:-:S02]  /*0580*/  IMAD.MOV.U32 R11, RZ, RZ, RZ ;  /* 0x000000ffff0b7224 */ /* 0x000fc400078e00ff */
[----:B------:R-:W-:Y:S02]  /*0590*/  IMAD.X R13, R8, 0x1, R13, P0 ;  /* 0x00000001080d7824 */ /* 0x000fe400000e060d */
[----:B------:R0:W-:Y:S01]  /*05a0*/  STG.E.64 desc[UR8][R22.64], R20 ;  /* 0x0000001416007986 */ /* 0x0001e2000c101b08 */
[----:B------:R-:W-:Y:S02]  /*05b0*/  IMAD.MOV.U32 R0, RZ, RZ, RZ ;  /* 0x000000ffff007224 */ /* 0x000fe400078e00ff */
[----:B------:R-:W-:-:S07]  /*05c0*/  IMAD.MOV.U32 R16, RZ, RZ, R7 ;  /* 0x000000ffff107224 */ /* 0x000fce00078e0007 */
.L_x_17:
[----:B------:R-:W1:Y:S01]  /*05d0*/  LDCU UR4, c[0x0][0x38c] ;  /* 0x00007180ff0477ac */ /* 0x000e620008000800 */
[----:B------:R-:W-:Y:S02]  /*05e0*/  IMAD.MOV.U32 R18, RZ, RZ, RZ ;  /* 0x000000ffff127224 */ /* 0x000fe400078e00ff */
[----:B0-----:R-:W-:Y:S01]  /*05f0*/  IMAD.MOV.U32 R20, RZ, RZ, RZ ;  /* 0x000000ffff147224 */ /* 0x001fe200078e00ff */
[----:B-1----:R-:W-:-:S13]  /*0600*/  ISETP.GE.AND P0, PT, R19, UR4, PT ;  /* 0x0000000413007c0c */ /* 0x002fda000bf06270 */
[----:B------:R-:W-:Y:S05]  /*0610*/  @P0 BRA `(.L_x_19) ;  /* 0x0000000400280947 */ /* 0x000fea0003800000 */
[----:B------:R-:W-:Y:S01]  /*0620*/  IMAD.MOV.U32 R21, RZ, RZ, R19 ;  /* 0x000000ffff157224 */ /* 0x000fe200078e0013 */
[----:B------:R-:W0:Y:S06]  /*0630*/  LDCU UR10, c[0x0][0x38c] ;  /* 0x00007180ff0a77ac */ /* 0x000e2c0008000800 */
.L_x_22:
[----:B0-----:R-:W-:-:S06]  /*0640*/  IMAD.WIDE R8, R21, 0x8, R2 ;  /* 0x0000000815087825 */ /* 0x001fcc00078e0202 */
[----:B------:R-:W2:Y:S01]  /*0650*/  LDG.E.64.CONSTANT R8, desc[UR8][R8.64] ;  /* 0x0000000808087981 */ /* 0x000ea2000c1e9b00 */
[----:B------:R-:W-:Y:S01]  /*0660*/  UMOV UR4, URZ ;  /* 0x000000ff00047c82 */ /* 0x000fe20008000000 */
[----:B--2---:R-:W-:-:S04]  /*0670*/  ISETP.NE.U32.AND P0, PT, R8, RZ, PT ;  /* 0x000000ff0800720c */ /* 0x004fc80003f05070 */
[----:B------:R-:W-:-:S13]  /*0680*/  ISETP.NE.AND.EX P0, PT, R9, RZ, PT, P0 ;  /* 0x000000ff0900720c */ /* 0x000fda0003f05300 */
[----:B-1----:R-:W-:Y:S05]  /*0690*/  @!P0 BRA `(.L_x_20) ;  /* 0x0000000000148947 */ /* 0x002fea0003800000 */
[----:B------:R-:W-:Y:S01]  /*06a0*/  ISETP.NE.U32.AND P0, PT, R8, -0x1, PT ;  /* 0xffffffff0800780c */ /* 0x000fe20003f05070 */
[----:B------:R-:W-:-:S03]  /*06b0*/  IMAD.MOV.U32 R19, RZ, RZ, R21 ;  /* 0x000000ffff137224 */ /* 0x000fc600078e0015 */
[----:B------:R-:W-:-:S13]  /*06c0*/  ISETP.NE.AND.EX P0, PT, R9, -0x1, PT, P0 ;  /* 0xffffffff0900780c */ /* 0x000fda0003f05300 */
[----:B------:R-:W-:Y:S05]  /*06d0*/  @P0 BRA `(.L_x_19) ;  /* 0x0000000000f80947 */ /* 0x000fea0003800000 */
[----:B------:R-:W-:-:S05]  /*06e0*/  UMOV UR4, 0x1 ;  /* 0x0000000100047882 */ /* 0x000fca0000000000 */
.L_x_20:
[----:B------:R-:W-:Y:S01]  /*06f0*/  ISETP.NE.U32.AND P0, PT, R17, RZ, PT ;  /* 0x000000ff1100720c */ /* 0x000fe20003f05070 */
[----:B------:R-:W-:-:S03]  /*0700*/  IMAD.MOV.U32 R19, RZ, RZ, R21 ;  /* 0x000000ffff137224 */ /* 0x000fc600078e0015 */
[----:B------:R-:W-:-:S04]  /*0710*/  ISETP.NE.AND.EX P0, PT, R16, RZ, PT, P0 ;  /* 0x000000ff1000720c */ /* 0x000fc80003f05300 */
[----:B------:R-:W-:-:S04]  /*0720*/  SEL R8, RZ, 0x1, !P0 ;  /* 0x00000001ff087807 */ /* 0x000fc80004000000 */
[----:B------:R-:W-:-:S13]  /*0730*/  ISETP.NE.AND P0, PT, R8, UR4, PT ;  /* 0x0000000408007c0c */ /* 0x000fda000bf05270 */
[----:B------:R-:W-:Y:S05]  /*0740*/  @P0 BRA `(.L_x_19) ;  /* 0x0000000000dc0947 */ /* 0x000fea0003800000 */
[----:B------:R-:W1:Y:S01]  /*0750*/  LDC R19, c[0x0][0x38c] ;  /* 0x0000e300ff137b82 */ /* 0x000e620000000800 */
[----:B------:R-:W-:Y:S01]  /*0760*/  ISETP.NE.U32.AND P0, PT, R11, -0x1, PT ;  /* 0xffffffff0b00780c */ /* 0x000fe20003f05070 */
[----:B------:R-:W-:-:S03]  /*0770*/  VIADD R21, R21, 0x1 ;  /* 0x0000000115157836 */ /* 0x000fc60000000000 */
[----:B------:R-:W-:Y:S02]  /*0780*/  ISETP.NE.AND.EX P0, PT, R0, RZ, PT, P0 ;  /* 0x000000ff0000720c */ /* 0x000fe40003f05300 */
[----:B0-----:R-:W-:-:S11]  /*0790*/  ISETP.NE.AND P1, PT, R21, UR10, PT ;  /* 0x0000000a15007c0c */ /* 0x001fd6000bf25270 */
[----:B------:R-:W-:Y:S05]  /*07a0*/  @P0 BRA `(.L_x_21) ;  /* 0x00000000002c0947 */ /* 0x000fea0003800000 */
[----:B------:R-:W-:Y:S01]  /*07b0*/  LOP3.LUT R8, R8, 0xfffffffe, RZ, 0xfc, !PT ;  /* 0xfffffffe08087812 */ /* 0x000fe200078efcff */
[----:B------:R-:W-:Y:S01]  /*07c0*/  IMAD.WIDE R22, R15, 0x8, R4 ;  /* 0x000000080f167825 */ /* 0x000fe200078e0204 */
[----:B------:R-:W-:-:S03]  /*07d0*/  IADD3 R14, P0, PT, R14, -0x1, RZ ;  /* 0xffffffff0e0e7810 */ /* 0x000fc60007f1e0ff */
[----:B------:R-:W-:Y:S02]  /*07e0*/  IMAD.MOV.U32 R9, RZ, RZ, 0x1 ;  /* 0x00000001ff097424 */ /* 0x000fe400078e00ff */
[----:B------:R-:W-:Y:S02]  /*07f0*/  VIADD R15, R15, 0x1 ;  /* 0x000000010f0f7836 */ /* 0x000fe40000000000 */
[----:B------:R-:W-:Y:S01]  /*0800*/  IMAD.MOV.U32 R11, RZ, RZ, RZ ;  /* 0x000000ffff0b7224 */ /* 0x000fe200078e00ff */
[----:B------:R0:W-:Y:S01]  /*0810*/  STG.E.64 desc[UR8][R22.64], R8 ;  /* 0x0000000816007986 */ /* 0x0001e2000c101b08 */
[----:B------:R-:W-:Y:S02]  /*0820*/  IMAD.MOV.U32 R0, RZ, RZ, RZ ;  /* 0x000000ffff007224 */ /* 0x000fe400078e00ff */
[----:B------:R-:W-:Y:S02]  /*0830*/  IMAD.MOV.U32 R17, RZ, RZ, R6 ;  /* 0x000000ffff117224 */ /* 0x000fe400078e0006 */
[----:B------:R-:W-:-:S02]  /*0840*/  IMAD.MOV.U32 R16, RZ, RZ, R7 ;  /* 0x000000ffff107224 */ /* 0x000fc400078e0007 */
[----:B------:R-:W-:-:S07]  /*0850*/  IMAD.X R13, RZ, RZ, R13, P0 ;  /* 0x000000ffff0d7224 */ /* 0x000fce00000e060d */
.L_x_21:
[----:B------:R-:W-:-:S05]  /*0860*/  IADD3 R11, P0, PT, R11, 0x1, RZ ;  /* 0x000000010b0b7810 */ /* 0x000fca0007f1e0ff */
[----:B------:R-:W-:Y:S01]  /*0870*/  IMAD.X R0, RZ, RZ, R0, P0 ;  /* 0x000000ffff007224 */ /* 0x000fe200000e0600 */
[----:B------:R-:W-:Y:S07]  /*0880*/  @!P1 BRA `(.L_x_19) ;  /* 0x00000000008c9947 */ /* 0x000fee0003800000 */
[----:B------:R-:W-:Y:S05]  /*0890*/  BRA `(.L_x_22) ;  /* 0xfffffffc00687947 */ /* 0x000fea000383ffff */
.L_x_15:
[----:B------:R-:W-:Y:S02]  /*08a0*/  SEL R18, R18, RZ, !P0 ;  /* 0x000000ff12127207 */ /* 0x000fe40004000000 */
[----:B------:R-:W-:Y:S02]  /*08b0*/  SEL R22, R20, RZ, !P0 ;  /* 0x000000ff14167207 */ /* 0x000fe40004000000 */
[----:B------:R-:W-:Y:S02]  /*08c0*/  ISETP.NE.U32.AND P1, PT, R18, 0x7fffffff, PT ;  /* 0x7fffffff1200780c */ /* 0x000fe40003f25070 */
[----:B------:R-:W-:Y:S02]  /*08d0*/  SEL R17, R17, RZ, !P0 ;  /* 0x000000ff11117207 */ /* 0x000fe40004000000 */
[----:B------:R-:W-:Y:S02]  /*08e0*/  ISETP.NE.AND.EX P1, PT, R22, RZ, PT, P1 ;  /* 0x000000ff1600720c */ /* 0x000fe40003f25310 */
[----:B------:R-:W-:-:S02]  /*08f0*/  SEL R16, R16, RZ, !P0 ;  /* 0x000000ff10107207 */ /* 0x000fc40004000000 */
[----:B------:R-:W-:Y:S02]  /*0900*/  SEL R11, R11, RZ, !P0 ;  /* 0x000000ff0b0b7207 */ /* 0x000fe40004000000 */
[----:B------:R-:W-:-:S07]  /*0910*/  SEL R0, R0, RZ, !P0 ;  /* 0x000000ff00007207 */ /* 0x000fce0004000000 */
[----:B------:R-:W-:Y:S05]  /*0920*/  @P1 BRA `(.L_x_23) ;  /* 0x0000000000441947 */ /* 0x000fea0003800000 */
[----:B------:R-:W-:Y:S01]  /*0930*/  ISETP.NE.U32.AND P0, PT, R17, RZ, PT ;  /* 0x000000ff1100720c */ /* 0x000fe20003f05070 */
[C---:B------:R-:W-:Y:S01]  /*0940*/  IMAD.SHL.U32 R8, R11.reuse, 0x2, RZ ;  /* 0x000000020b087824 */ /* 0x040fe200078e00ff */
[----:B------:R-:W-:Y:S01]  /*0950*/  SHF.L.U64.HI R9, R11, 0x1, R0 ;  /* 0x000000010b097819 */ /* 0x000fe20000010200 */
[----:B------:R-:W-:Y:S01]  /*0960*/  IMAD.WIDE R20, R15, 0x8, R4 ;  /* 0x000000080f147825 */ /* 0x000fe200078e0204 */
[----:B------:R-:W-:Y:S02]  /*0970*/  ISETP.NE.AND.EX P0, PT, R16, RZ, PT, P0 ;  /* 0x000000ff1000720c */ /* 0x000fe40003f05300 */
[----:B------:R-:W-:Y:S01]  /*0980*/  LOP3.LUT R9, R9, 0xfffffffe, RZ, 0xfc, !PT ;  /* 0xfffffffe09097812 */ /* 0x000fe200078efcff */
[----:B------:R-:W-:Y:S01]  /*0990*/  VIADD R15, R15, 0x1 ;  /* 0x000000010f0f7836 */ /* 0x000fe20000000000 */
[----:B------:R-:W-:Y:S01]  /*09a0*/  SEL R17, RZ, 0x1, !P0 ;  /* 0x00000001ff117807 */ /* 0x000fe20004000000 */
[----:B------:R-:W-:Y:S01]  /*09b0*/  IMAD.MOV.U32 R18, RZ, RZ, RZ ;  /* 0x000000ffff127224 */ /* 0x000fe200078e00ff */
[----:B------:R-:W-:Y:S01]  /*09c0*/  IADD3 R14, P0, PT, R14, R11, RZ ;  /* 0x0000000b0e0e7210 */ /* 0x000fe20007f1e0ff */
[----:B------:R-:W-:Y:S01]  /*09d0*/  IMAD.MOV.U32 R22, RZ, RZ, RZ ;  /* 0x000000ffff167224 */ /* 0x000fe200078e00ff */
[----:B------:R-:W-:-:S02]  /*09e0*/  LOP3.LUT R8, R8, R17, RZ, 0xfc, !PT ;  /* 0x0000001108087212 */ /* 0x000fc400078efcff */
[----:B------:R-:W-:Y:S01]  /*09f0*/  CS2R R16, SRZ ;  /* 0x0000000000107805 */ /* 0x000fe2000001ff00 */
[----:B------:R-:W-:Y:S02]  /*0a00*/  IMAD.MOV.U32 R11, RZ, RZ, RZ ;  /* 0x000000ffff0b7224 */ /* 0x000fe400078e00ff */
[----:B------:R-:W-:Y:S01]  /*0a10*/  IMAD.X R13, R13, 0x1, R0, P0 ;  /* 0x000000010d0d7824 */ /* 0x000fe200000e0600 */
[----:B------:R0:W-:Y:S01]  /*0a20*/  STG.E.64 desc[UR8][R20.64], R8 ;  /* 0x0000000814007986 */ /* 0x0001e2000c101b08 */
[----:B------:R-:W-:-:S07]  /*0a30*/  IMAD.MOV.U32 R0, RZ, RZ, RZ ;  /* 0x000000ffff007224 */ /* 0x000fce00078e00ff */
.L_x_23:
[C---:B0-----:R-:W-:Y:S01]  /*0a40*/  IMAD.WIDE R8, R15.reuse, 0x8, R4 ;  /* 0x000000080f087825 */ /* 0x041fe200078e0204 */
[----:B------:R-:W-:Y:S01]  /*0a50*/  IADD3 R18, P0, PT, R18, 0x1, RZ ;  /* 0x0000000112127810 */ /* 0x000fe20007f1e0ff */
[----:B------:R-:W-:Y:S02]  /*0a60*/  UIADD3 UR5, UP0, UPT, UR5, 0x1, URZ ;  /* 0x0000000105057890 */ /* 0x000fe4000ff1e0ff */
[----:B------:R-:W-:Y:S01]  /*0a70*/  VIADD R15, R15, 0x1 ;  /* 0x000000010f0f7836 */ /* 0x000fe20000000000 */
[----:B------:R0:W-:Y:S01]  /*0a80*/  STG.E.64 desc[UR8][R8.64], R6 ;  /* 0x0000000608007986 */ /* 0x0001e2000c101b08 */
[----:B------:R-:W-:Y:S01]  /*0a90*/  VIADD R19, R19, 0x1 ;  /* 0x0000000113137836 */ /* 0x000fe20000000000 */
[----:B------:R-:W-:Y:S01]  /*0aa0*/  UIADD3.X UR6, UPT, UPT, URZ, UR6, URZ, UP0, !UPT ;  /* 0x00000006ff067290 */ /* 0x000fe200087fe4ff */
[----:B------:R-:W-:-:S11]  /*0ab0*/  IMAD.X R20, RZ, RZ, R22, P0 ;  /* 0x000000ffff147224 */ /* 0x000fd600000e0616 */
.L_x_19:
[----:B0-----:R-:W1:Y:S01]  /*0ac0*/  LDCU UR10, c[0x0][0x38c] ;  /* 0x00007180ff0a77ac */ /* 0x001e620008000800 */
[----:B------:R-:W-:Y:S02]  /*0ad0*/  PLOP3.LUT P0, PT, PT, PT, PT, 0x8, 0x80 ;  /* 0x000000000080781c */ /* 0x000fe40003f0e170 */
[----:B-1----:R-:W-:-:S13]  /*0ae0*/  ISETP.GE.AND P1, PT, R19, UR10, PT ;  /* 0x0000000a13007c0c */ /* 0x002fda000bf26270 */
[----:B------:R-:W-:Y:S05]  /*0af0*/  @!P1 BRA `(.L_x_24) ;  /* 0xfffffff400f49947 */ /* 0x000fea000383ffff */
[----:B------:R-:W-:Y:S01]  /*0b00*/  ISETP.NE.U32.AND P0, PT, R17, RZ, PT ;  /* 0x000000ff1100720c */ /* 0x000fe20003f05070 */
[----:B------:R-:W-:-:S03]  /*0b10*/  IMAD.SHL.U32 R17, R18, 0x2, RZ ;  /* 0x0000000212117824 */ /* 0x000fc600078e00ff */
[----:B------:R-:W-:-:S04]  /*0b20*/  ISETP.NE.AND.EX P0, PT, R16, RZ, PT, P0 ;  /* 0x000000ff1000720c */ /* 0x000fc80003f05300 */
[----:B------:R-:W-:-:S09]  /*0b30*/  SEL R19, RZ, 0x1, !P0 ;  /* 0x00000001ff137807 */ /* 0x000fd20004000000 */
.L_x_13:
[----:B------:R-:W0:Y:S01]  /*0b40*/  LDC.64 R2, c[0x0][0x3a8] ;  /* 0x0000ea00ff027b82 */ /* 0x000e220000000a00 */
[----:B------:R-:W-:-:S07]  /*0b50*/  UISETP.GE.AND UP0, UPT, UR10, 0x1, UPT ;  /* 0x000000010a00788c */ /* 0x000fce000bf06270 */
[----:B------:R-:W1:Y:S01]  /*0b60*/  LDC.64 R6, c[0x0][0x3a0] ;  /* 0x0000e800ff067b82 */ /* 0x000e620000000a00 */
[----:B0-----:R-:W-:Y:S01]  /*0b70*/  ISETP.NE.U32.AND P0, PT, R2, RZ, PT ;  /* 0x000000ff0200720c */ /* 0x001fe20003f05070 */
[----:B------:R-:W-:-:S03]  /*0b80*/  IMAD.U32 R2, RZ, RZ, UR5 ;  /* 0x00000005ff027e24 */ /* 0x000fc6000f8e00ff */
[----:B------:R-:W-:Y:S01]  /*0b90*/  ISETP.NE.AND.EX P0, PT, R3, RZ, PT, P0 ;  /* 0x000000ff0300720c */ /* 0x000fe20003f05300 */
[----:B------:R-:W-:Y:S01]  /*0ba0*/  IMAD.U32 R3, RZ, RZ, UR6 ;  /* 0x00000006ff037e24 */ /* 0x000fe2000f8e00ff */
[----:B-1----:R-:W-:-:S04]  /*0bb0*/  LEA R6, P1, R12, R6, 0x2 ;  /* 0x000000060c067211 */ /* 0x002fc800078210ff */
[----:B------:R-:W-:Y:S01]  /*0bc0*/  LEA.HI.X R7, R12, R7, RZ, 0x2, P1 ;  /* 0x000000070c077211 */ /* 0x000fe200008f14ff */
[----:B------:R-:W-:Y:S08]  /*0bd0*/  BRA.U !UP0, `(.L_x_25) ;  /* 0x0000000108307547 */ /* 0x000ff0000b800000 */
[C---:B------:R-:W-:Y:S01]  /*0be0*/  IMAD.SHL.U32 R8, R11.reuse, 0x2, RZ ;  /* 0x000000020b087824 */ /* 0x040fe200078e00ff */
[----:B------:R-:W-:Y:S01]  /*0bf0*/  SHF.L.U64.HI R9, R11, 0x1, R0 ;  /* 0x000000010b097819 */ /* 0x000fe20000010200 */
[----:B------:R-:W-:-:S03]  /*0c00*/  IMAD.WIDE R4, R15, 0x8, R4 ;  /* 0x000000080f047825 */ /* 0x000fc600078e0204 */
[----:B------:R-:W-:Y:S02]  /*0c10*/  LOP3.LUT R8, R19, 0xfffffffe, R8, 0xf8, !PT ;  /* 0xfffffffe13087812 */ /* 0x000fe400078ef808 */
[----:B------:R-:W-:Y:S02]  /*0c20*/  LOP3.LUT R10, R10, 0x1, R9, 0xf8, !PT ;  /* 0x000000010a0a7812 */ /* 0x000fe400078ef809 */
[----:B------:R-:W-:-:S05]  /*0c30*/  IADD3 R8, P1, PT, R8, UR7, RZ ;  /* 0x0000000708087c10 */ /* 0x000fca000ff3e0ff */
[----:B------:R-:W-:Y:S01]  /*0c40*/  IMAD.X R9, R17, 0x1, R10, P1 ;  /* 0x0000000111097824 */ /* 0x000fe200008e060a */
[----:B------:R-:W-:Y:S01]  /*0c50*/  IADD3 R14, P1, PT, R11, R14, RZ ;  /* 0x0000000e0b0e7210 */ /* 0x000fe20007f3e0ff */
[----:B------:R-:W-:-:S03]  /*0c60*/  VIADD R10, R15, 0x1 ;  /* 0x000000010f0a7836 */ /* 0x000fc60000000000 */
[----:B------:R0:W-:Y:S01]  /*0c70*/  STG.E.64 desc[UR8][R4.64], R8 ;  /* 0x0000000804007986 */ /* 0x0001e2000c101b08 */
[----:B------:R-:W-:Y:S02]  /*0c80*/  IMAD.X R13, R0, 0x1, R13, P1 ;  /* 0x00000001000d7824 */ /* 0x000fe400008e060d */
[----:B------:R-:W-:-:S07]  /*0c90*/  IMAD.MOV.U32 R15, RZ, RZ, R10 ;  /* 0x000000ffff0f7224 */ /* 0x000fce00078e000a */
.L_x_25:
[----:B------:R1:W-:Y:S01]  /*0ca0*/  STG.E desc[UR8][R6.64], R15 ;  /* 0x0000000f06007986 */ /* 0x0003e2000c101908 */
[----:B------:R-:W-:Y:S05]  /*0cb0*/  @!P0 EXIT ;  /* 0x000000000000894d */ /* 0x000fea0003800000 */
[----:B0-----:R-:W0:Y:S01]  /*0cc0*/  LDC.64 R4, c[0x0][0x3a8] ;  /* 0x0000ea00ff047b82 */ /* 0x001e220000000a00 */
[----:B-1----:R-:W-:Y:S02]  /*0cd0*/  IMAD.SHL.U32 R7, R12, 0x2, RZ ;  /* 0x000000020c077824 */ /* 0x002fe400078e00ff */
[----:B------:R-:W-:Y:S02]  /*0ce0*/  IMAD.MOV.U32 R15, RZ, RZ, R13 ;  /* 0x000000ffff0f7224 */ /* 0x000fe400078e000d */
[----:B0-----:R-:W-:-:S05]  /*0cf0*/  IMAD.WIDE.U32 R4, R7, 0x8, R4 ;  /* 0x0000000807047825 */ /* 0x001fca00078e0004 */
[----:B------:R-:W-:Y:S04]  /*0d00*/  STG.E.64 desc[UR8][R4.64], R14 ;  /* 0x0000000e04007986 */ /* 0x000fe8000c101b08 */
[----:B------:R-:W-:Y:S01]  /*0d10*/  STG.E.64 desc[UR8][R4.64+0x8], R2 ;  /* 0x0000080204007986 */ /* 0x000fe2000c101b08 */
[----:B------:R-:W-:Y:S05]  /*0d20*/  EXIT ;  /* 0x000000000000794d */ /* 0x000fea0003800000 */
.L_x_26:
        /* <DEDUP_REMOVED lines=13> */
.L_x_53:


//--------------------- .text.pack_bits_all_kernel --------------------------
	.section	.text.pack_bits_all_kernel,"ax",@progbits
	.align	128
        .global         pack_bits_all_kernel
        .type           pack_bits_all_kernel,@function
        .size           pack_bits_all_kernel,(.L_x_54 - pack_bits_all_kernel)
        .other          pack_bits_all_kernel,@"STO_CUDA_ENTRY STV_DEFAULT"
pack_bits_all_kernel:
.text.pack_bits_all_kernel:
[----:B------:R-:W-:Y:S01]  /*0000*/  LDC R1, c[0x0][0x37c] ;  /* 0x0000df00ff017b82 */ /* 0x000fe20000000800 */
[----:B------:R-:W0:Y:S07]  /*0010*/  S2R R3, SR_TID.X ;  /* 0x0000000000037919 */ /* 0x000e2e0000002100 */
[----:B------:R-:W0:Y:S08]  /*0020*/  S2UR UR4, SR_CTAID.X ;  /* 0x00000000000479c3 */ /* 0x000e300000002500 */
[----:B------:R-:W0:Y:S08]  /*0030*/  LDC R0, c[0x0][0x360] ;  /* 0x0000d800ff007b82 */ /* 0x000e300000000800 */
[----:B------:R-:W1:Y:S01]  /*0040*/  LDC.64 R10, c[0x0][0x390] ;  /* 0x0000e400ff0a7b82 */ /* 0x000e620000000a00 */
[----:B0-----:R-:W-:-:S02]  /*0050*/  IMAD R0, R0, UR4, R3 ;  /* 0x0000000400007c24 */ /* 0x001fc4000f8e0203 */
[----:B-1----:R-:W-:-:S05]  /*0060*/  IMAD R3, R11, R10, RZ ;  /* 0x0000000a0b037224 */ /* 0x002fca00078e02ff */
[----:B------:R-:W-:-:S13]  /*0070*/  ISETP.GE.AND P0, PT, R0, R3, PT ;  /* 0x000000030000720c */ /* 0x000fda0003f06270 */
[----:B------:R-:W-:Y:S05]  /*0080*/  @P0 EXIT ;  /* 0x000000000000094d */ /* 0x000fea0003800000 */
[----:B------:R-:W-:Y:S01]  /*0090*/  IABS R6, R11 ;  /* 0x0000000b00067213 */ /* 0x000fe20000000000 */
[----:B------:R-:W-:Y:S01]  /*00a0*/  BSSY.RECONVERGENT B0, `(.L_x_27) ;  /* 0x000009d000007945 */ /* 0x000fe20003800200 */
[----:B------:R-:W-:Y:S01]  /*00b0*/  IABS R7, R0 ;  /* 0x0000000000077213 */ /* 0x000fe20000000000 */
[----:B------:R-:W-:Y:S01]  /*00c0*/  IMAD.MOV.U32 R14, RZ, RZ, RZ ;  /* 0x000000ffff0e7224 */ /* 0x000fe200078e00ff */
[----:B------:R-:W0:Y:S01]  /*00d0*/  I2F.RP R4, R6 ;  /* 0x0000000600047306 */ /* 0x000e220000209400 */
[----:B------:R-:W-:Y:S01]  /*00e0*/  CS2R R12, SRZ ;  /* 0x00000000000c7805 */ /* 0x000fe2000001ff00 */
[----:B------:R-:W1:Y:S01]  /*00f0*/  LDCU.64 UR4, c[0x0][0x358] ;  /* 0x00006b00ff0477ac */ /* 0x000e620008000a00 */
[----:B------:R-:W2:Y:S05]  /*0100*/  LDCU.64 UR6, c[0x0][0x380] ;  /* 0x00007000ff0677ac */ /* 0x000eaa0008000a00 */
[----:B0-----:R-:W0:Y:S02]  /*0110*/  MUFU.RCP R4, R4 ;  /* 0x0000000400047308 */ /* 0x001e240000001000 */
[----:B0-----:R-:W-:-:S06]  /*0120*/  VIADD R2, R4, 0xffffffe ;  /* 0x0ffffffe04027836 */ /* 0x001fcc0000000000 */
[----:B------:R0:W3:Y:S02]  /*0130*/  F2I.FTZ.U32.TRUNC.NTZ R3, R2 ;  /* 0x0000000200037305 */ /* 0x0000e4000021f000 */
[----:B0-----:R-:W-:Y:S02]  /*0140*/  IMAD.MOV.U32 R2, RZ, RZ, RZ ;  /* 0x000000ffff027224 */ /* 0x001fe400078e00ff */
[----:B---3--:R-:W-:-:S04]  /*0150*/  IMAD.MOV R5, RZ, RZ, -R3 ;  /* 0x000000ffff057224 */ /* 0x008fc800078e0a03 */
[----:B------:R-:W-:-:S04]  /*0160*/  IMAD R5, R5, R6, RZ ;  /* 0x0000000605057224 */ /* 0x000fc800078e02ff */
[----:B------:R-:W-:Y:S01]  /*0170*/  IMAD.HI.U32 R3, R3, R5, R2 ;  /* 0x0000000503037227 */ /* 0x000fe200078e0002 */
[----:B------:R-:W-:-:S03]  /*0180*/  LOP3.LUT R2, R0, R11, RZ, 0x3c, !PT ;  /* 0x0000000b00027212 */ /* 0x000fc600078e3cff */
[----:B------:R-:W-:Y:S01]  /*0190*/  IMAD.MOV.U32 R5, RZ, RZ, R7 ;  /* 0x000000ffff057224 */ /* 0x000fe200078e0007 */
[----:B------:R-:W-:-:S03]  /*01a0*/  ISETP.GE.AND P1, PT, R2, RZ, PT ;  /* 0x000000ff0200720c */ /* 0x000fc60003f26270 */
[----:B------:R-:W-:-:S04]  /*01b0*/  IMAD.HI.U32 R10, R3, R5, RZ ;  /* 0x00000005030a7227 */ /* 0x000fc800078e00ff */
[----:B------:R-:W-:-:S04]  /*01c0*/  IMAD.MOV R3, RZ, RZ, -R10 ;  /* 0x000000ffff037224 */ /* 0x000fc800078e0a0a */
[C---:B------:R-:W-:Y:S02]  /*01d0*/  IMAD R3, R6.reuse, R3, R5 ;  /* 0x0000000306037224 */ /* 0x040fe400078e0205 */
[----:B------:R-:W0:Y:S03]  /*01e0*/  LDC.64 R4, c[0x0][0x398] ;  /* 0x0000e600ff047b82 */ /* 0x000e260000000a00 */
[----:B------:R-:W-:-:S13]  /*01f0*/  ISETP.GT.U32.AND P2, PT, R6, R3, PT ;  /* 0x000000030600720c */ /* 0x000fda0003f44070 */
[----:B------:R-:W-:Y:S02]  /*0200*/  @!P2 IMAD.IADD R3, R3, 0x1, -R6 ;  /* 0x000000010303a824 */ /* 0x000fe400078e0a06 */
[----:B------:R-:W-:Y:S01]  /*0210*/  @!P2 VIADD R10, R10, 0x1 ;  /* 0x000000010a0aa836 */ /* 0x000fe20000000000 */
[----:B------:R-:W-:Y:S02]  /*0220*/  ISETP.NE.AND P2, PT, R11, RZ, PT ;  /* 0x000000ff0b00720c */ /* 0x000fe40003f45270 */
[----:B------:R-:W-:Y:S02]  /*0230*/  ISETP.GE.U32.AND P0, PT, R3, R6, PT ;  /* 0x000000060300720c */ /* 0x000fe40003f06070 */
[----:B------:R-:W3:Y:S11]  /*0240*/  LDC.64 R2, c[0x0][0x388] ;  /* 0x0000e200ff027b82 */ /* 0x000ef60000000a00 */
[----:B------:R-:W-:-:S04]  /*0250*/  @P0 VIADD R10, R10, 0x1 ;  /* 0x000000010a0a0836 */ /* 0x000fc80000000000 */
[----:B------:R-:W-:Y:S01]  /*0260*/  @!P1 IMAD.MOV R10, RZ, RZ, -R10 ;  /* 0x000000ffff0a9224 */ /* 0x000fe200078e0a0a */
[----:B------:R-:W-:-:S05]  /*0270*/  @!P2 LOP3.LUT R10, RZ, R11, RZ, 0x33, !PT ;  /* 0x0000000bff0aa212 */ /* 0x000fca00078e33ff */
[----:B------:R-:W-:-:S04]  /*0280*/  IMAD.MOV R6, RZ, RZ, -R10 ;  /* 0x000000ffff067224 */ /* 0x000fc800078e0a0a */
[----:B012---:R-:W-:-:S07]  /*0290*/  IMAD R11, R11, R6, R0 ;  /* 0x000000060b0b7224 */ /* 0x007fce00078e0200 */
.L_x_29:
[----:B------:R-:W-:Y:S02]  /*02a0*/  IMAD.MOV.U32 R6, RZ, RZ, R12 ;  /* 0x000000ffff067224 */ /* 0x000fe400078e000c */
[----:B------:R-:W-:Y:S02]  /*02b0*/  IMAD.MOV.U32 R7, RZ, RZ, RZ ;  /* 0x000000ffff077224 */ /* 0x000fe400078e00ff */
[----:B------:R-:W-:-:S03]  /*02c0*/  IMAD.WIDE R8, R11, 0x40, R6 ;  /* 0x000000400b087825 */ /* 0x000fc600078e0206 */
[----:B---3--:R-:W-:-:S04]  /*02d0*/  ISETP.GE.U32.AND P0, PT, R8, R2, PT ;  /* 0x000000020800720c */ /* 0x008fc80003f06070 */
[----:B------:R-:W-:-:S13]  /*02e0*/  ISETP.GE.AND.EX P0, PT, R9, R3, PT, P0 ;  /* 0x000000030900720c */ /* 0x000fda0003f06300 */
[----:B------:R-:W-:Y:S05]  /*02f0*/  @P0 BRA `(.L_x_28) ;  /* 0x0000000400dc0947 */ /* 0x000fea0003800000 */
[----:B------:R-:W-:-:S04]  /*0300*/  LEA R6, P0, R8, UR6, 0x3 ;  /* 0x0000000608067c11 */ /* 0x000fc8000f8018ff */
[----:B------:R-:W-:-:S05]  /*0310*/  LEA.HI.X R7, R8, UR7, R9, 0x3, P0 ;  /* 0x0000000708077c11 */ /* 0x000fca00080f1c09 */
[----:B------:R-:W2:Y:S01]  /*0320*/  LDG.E.64.CONSTANT R16, desc[UR4][R6.64] ;  /* 0x0000000406107981 */ /* 0x000ea2000c1e9b00 */
[----:B------:R-:W-:-:S04]  /*0330*/  IADD3 R15, P1, PT, R8, 0x1, RZ ;  /* 0x00000001080f7810 */ /* 0x000fc80007f3e0ff */
[----:B------:R-:W-:Y:S02]  /*0340*/  ISETP.GE.U32.AND P0, PT, R15, R2, PT ;  /* 0x000000020f00720c */ /* 0x000fe40003f06070 */
[----:B--2---:R-:W-:Y:S01]  /*0350*/  LOP3.LUT R19, R16, R4, RZ, 0xc0, !PT ;  /* 0x0000000410137212 */ /* 0x004fe200078ec0ff */
[----:B------:R-:W-:Y:S01]  /*0360*/  IMAD.X R16, RZ, RZ, R9, P1 ;  /* 0x000000ffff107224 */ /* 0x000fe200008e0609 */
[----:B------:R-:W-:-:S04]  /*0370*/  LOP3.LUT R17, R17, R5, RZ, 0xc0, !PT ;  /* 0x0000000511117212 */ /* 0x000fc800078ec0ff */
[----:B------:R-:W-:Y:S02]  /*0380*/  ISETP.GE.AND.EX P0, PT, R16, R3, PT, P0 ;  /* 0x000000031000720c */ /* 0x000fe40003f06300 */
[----:B------:R-:W-:-:S04]  /*0390*/  SHF.R.U64 R17, R19, R10, R17 ;  /* 0x0000000a13117219 */ /* 0x000fc80000001211 */
[----:B------:R-:W-:-:S04]  /*03a0*/  LOP3.LUT R17, R17, 0x1, RZ, 0xc0, !PT ;  /* 0x0000000111117812 */ /* 0x000fc800078ec0ff */
[CC--:B------:R-:W-:Y:S02]  /*03b0*/  SHF.L.U32 R15, R17.reuse, R12.reuse, RZ ;  /* 0x0000000c110f7219 */ /* 0x0c0fe400000006ff */
[----:B------:R-:W-:Y:S02]  /*03c0*/  SHF.L.U64.HI R16, R17, R12, RZ ;  /* 0x0000000c11107219 */ /* 0x000fe400000102ff */
[----:B------:R-:W-:Y:S02]  /*03d0*/  LOP3.LUT R14, R15, R14, RZ, 0xfc, !PT ;  /* 0x0000000e0f0e7212 */ /* 0x000fe400078efcff */
[----:B------:R-:W-:Y:S01]  /*03e0*/  LOP3.LUT R13, R16, R13, RZ, 0xfc, !PT ;  /* 0x0000000d100d7212 */ /* 0x000fe200078efcff */
[----:B------:R-:W-:Y:S06]  /*03f0*/  @P0 BRA `(.L_x_28) ;  /* 0x00000004009c0947 */ /* 0x000fec0003800000 */
[----:B------:R-:W2:Y:S02]  /*0400*/  LDG.E.64.CONSTANT R16, desc[UR4][R6.64+0x8] ;  /* 0x0000080406107981 */ /* 0x000ea4000c1e9b00 */
[----:B--2---:R-:W-:Y:S02]  /*0410*/  LOP3.LUT R18, R17, R5, RZ, 0xc0, !PT ;  /* 0x0000000511127212 */ /* 0x004fe400078ec0ff */
[----:B------:R-:W-:Y:S02]  /*0420*/  IADD3 R17, P1, PT, R8, 0x2, RZ ;  /* 0x0000000208117810 */ /* 0x000fe40007f3e0ff */
[----:B------:R-:W-:Y:S02]  /*0430*/  LOP3.LUT R15, R16, R4, RZ, 0xc0, !PT ;  /* 0x00000004100f7212 */ /* 0x000fe400078ec0ff */
[----:B------:R-:W-:Y:S01]  /*0440*/  ISETP.GE.U32.AND P0, PT, R17, R2, PT ;  /* 0x000000021100720c */ /* 0x000fe20003f06070 */
[----:B------:R-:W-:Y:S01]  /*0450*/  IMAD.X R16, RZ, RZ, R9, P1 ;  /* 0x000000ffff107224 */ /* 0x000fe200008e0609 */
[----:B------:R-:W-:Y:S01]  /*0460*/  SHF.R.U64 R18, R15, R10, R18 ;  /* 0x0000000a0f127219 */ /* 0x000fe20000001212 */
[----:B------:R-:W-:-:S03]  /*0470*/  VIADD R15, R12, 0x1 ;  /* 0x000000010c0f7836 */ /* 0x000fc60000000000 */
[----:B------:R-:W-:Y:S02]  /*0480*/  ISETP.GE.AND.EX P0, PT, R16, R3, PT, P0 ;  /* 0x000000031000720c */ /* 0x000fe40003f06300 */
        /* <DEDUP_REMOVED lines=66> */
[----:B------:R-:W2:Y:S01]  /*08b0*/  LDG.E.64.CONSTANT R16, desc[UR4][R6.64+0x30] ;  /* 0x0000300406107981 */ /* 0x000ea2000c1e9b00 */
[----:B------:R-:W-:Y:S01]  /*08c0*/  IADD3 R15, P0, PT, R8, 0x7, RZ ;  /* 0x00000007080f7810 */ /* 0x000fe20007f1e0ff */
[----:B------:R-:W-:Y:S01]  /*08d0*/  VIADD R8, R12, 0x6 ;  /* 0x000000060c087836 */ /* 0x000fe20000000000 */
[----:B--2---:R-:W-:-:S03]  /*08e0*/  LOP3.LUT R19, R16, R4, RZ, 0xc0, !PT ;  /* 0x0000000410137212 */ /* 0x004fc600078ec0ff */
[----:B------:R-:W-:Y:S01]  /*08f0*/  IMAD.X R16, RZ, RZ, R9, P0 ;  /* 0x000000ffff107224 */ /* 0x000fe200000e0609 */
[----:B------:R-:W-:Y:S02]  /*0900*/  ISETP.GE.U32.AND P0, PT, R15, R2, PT ;  /* 0x000000020f00720c */ /* 0x000fe40003f06070 */
[----:B------:R-:W-:Y:S02]  /*0910*/  LOP3.LUT R17, R17, R5, RZ, 0xc0, !PT ;  /* 0x0000000511117212 */ /* 0x000fe400078ec0ff */
        /* <DEDUP_REMOVED lines=10> */
[----:B------:R-:W-:-:S04]  /*09c0*/  LOP3.LUT R8, R7, R5, RZ, 0xc0, !PT ;  /* 0x0000000507087212 */ /* 0x000fc800078ec0ff */
[----:B------:R-:W-:Y:S01]  /*09d0*/  SHF.R.U64 R15, R15, R10, R8 ;  /* 0x0000000a0f0f7219 */ /* 0x000fe20000001208 */
[C---:B------:R-:W-:Y:S02]  /*09e0*/  VIADD R8, R12.reuse, 0x7 ;  /* 0x000000070c087836 */ /* 0x040fe40000000000 */
[----:B------:R-:W-:Y:S01]  /*09f0*/  VIADD R12, R12, 0x8 ;  /* 0x000000080c0c7836 */ /* 0x000fe20000000000 */
[----:B------:R-:W-:-:S04]  /*0a00*/  LOP3.LUT R15, R15, 0x1, RZ, 0xc0, !PT ;  /* 0x000000010f0f7812 */ /* 0x000fc800078ec0ff */
[----:B------:R-:W-:Y:S02]  /*0a10*/  ISETP.NE.AND P0, PT, R12, 0x40, PT ;  /* 0x000000400c00780c */ /* 0x000fe40003f05270 */
[CC--:B------:R-:W-:Y:S02]  /*0a20*/  SHF.L.U32 R9, R15.reuse, R8.reuse, RZ ;  /* 0x000000080f097219 */ /* 0x0c0fe400000006ff */
[----:B------:R-:W-:Y:S02]  /*0a30*/  SHF.L.U64.HI R8, R15, R8, RZ ;  /* 0x000000080f087219 */ /* 0x000fe400000102ff */
[----:B------:R-:W-:Y:S02]  /*0a40*/  LOP3.LUT R14, R9, R14, RZ, 0xfc, !PT ;  /* 0x0000000e090e7212 */ /* 0x000fe400078efcff */
[----:B------:R-:W-:-:S05]  /*0a50*/  LOP3.LUT R13, R8, R13, RZ, 0xfc, !PT ;  /* 0x0000000d080d7212 */ /* 0x000fca00078efcff */
[----:B------:R-:W-:Y:S05]  /*0a60*/  @P0 BRA `(.L_x_29) ;  /* 0xfffffff8000c0947 */ /* 0x000fea000383ffff */
.L_x_28:
[----:B------:R-:W-:Y:S05]  /*0a70*/  BSYNC.RECONVERGENT B0 ;  /* 0x0000000000007941 */ /* 0x000fea0003800200 */
.L_x_27:
[----:B------:R-:W0:Y:S01]  /*0a80*/  LDC.64 R2, c[0x0][0x3a0] ;  /* 0x0000e800ff027b82 */ /* 0x000e220000000a00 */
[----:B------:R-:W-:Y:S02]  /*0a90*/  IMAD.MOV.U32 R15, RZ, RZ, R13 ;  /* 0x000000ffff0f7224 */ /* 0x000fe400078e000d */
[----:B0-----:R-:W-:-:S05]  /*0aa0*/  IMAD.WIDE R2, R0, 0x8, R2 ;  /* 0x0000000800027825 */ /* 0x001fca00078e0202 */
[----:B------:R-:W-:Y:S01]  /*0ab0*/  STG.E.64 desc[UR4][R2.64], R14 ;  /* 0x0000000e02007986 */ /* 0x000fe2000c101b04 */
[----:B------:R-:W-:Y:S05]  /*0ac0*/  EXIT ;  /* 0x000000000000794d */ /* 0x000fea0003800000 */
.L_x_30:
        /* <DEDUP_REMOVED lines=11> */
.L_x_54:


//--------------------- .text.ewah_decompress_kernel --------------------------
	.section	.text.ewah_decompress_kernel,"ax",@progbits
	.align	128
        .global         ewah_decompress_kernel
        .type           ewah_decompress_kernel,@function
        .size           ewah_decompress_kernel,(.L_x_55 - ewah_decompress_kernel)
        .other          ewah_decompress_kernel,@"STO_CUDA_ENTRY STV_DEFAULT"
ewah_decompress_kernel:
.text.ewah_decompress_kernel:
[----:B------:R-:W-:Y:S01]  /*0000*/  LDC R1, c[0x0][0x37c] ;  /* 0x0000df00ff017b82 */ /* 0x000fe20000000800 */
[----:B------:R-:W0:Y:S02]  /*0010*/  S2R R0, SR_TID.X ;  /* 0x0000000000007919 */ /* 0x000e240000002100 */
[----:B0-----:R-:W-:-:S13]  /*0020*/  ISETP.NE.AND P0, PT, R0, RZ, PT ;  /* 0x000000ff0000720c */ /* 0x001fda0003f05270 */
[----:B------:R-:W-:Y:S05]  /*0030*/  @P0 EXIT ;  /* 0x000000000000094d */ /* 0x000fea0003800000 */
[----:B------:R-:W0:Y:S01]  /*0040*/  LDCU.64 UR4, c[0x0][0x388] ;  /* 0x00007100ff0477ac */ /* 0x000e220008000a00 */
[----:B------:R-:W-:Y:S01]  /*0050*/  IMAD.MOV.U32 R0, RZ, RZ, RZ ;  /* 0x000000ffff007224 */ /* 0x000fe200078e00ff */
[----:B------:R-:W1:Y:S01]  /*0060*/  LDCU.64 UR6, c[0x0][0x358] ;  /* 0x00006b00ff0677ac */ /* 0x000e620008000a00 */
[----:B0-----:R-:W-:Y:S02]  /*0070*/  UMOV UR9, UR5 ;  /* 0x0000000500097c82 */ /* 0x001fe40008000000 */
[----:B------:R-:W-:-:S04]  /*0080*/  UISETP.LT.AND UP0, UPT, UR4, UR9, UPT ;  /* 0x000000090400728c */ /* 0x000fc8000bf01270 */
[----:B------:R-:W-:-:S04]  /*0090*/  USEL UR4, UR4, UR9, UP0 ;  /* 0x0000000904047287 */ /* 0x000fc80008000000 */
[----:B------:R-:W-:-:S09]  /*00a0*/  UISETP.GE.AND UP0, UPT, UR4, 0x1, UPT ;  /* 0x000000010400788c */ /* 0x000fd2000bf06270 */
[----:B-1----:R-:W-:Y:S05]  /*00b0*/  BRA.U !UP0, `(.L_x_31) ;  /* 0x0000000108bc7547 */ /* 0x002fea000b800000 */
[----:B------:R-:W-:Y:S02]  /*00c0*/  IMAD.MOV.U32 R0, RZ, RZ, RZ ;  /* 0x000000ffff007224 */ /* 0x000fe400078e00ff */
[----:B------:R-:W-:-:S07]  /*00d0*/  IMAD.MOV.U32 R13, RZ, RZ, RZ ;  /* 0x000000ffff0d7224 */ /* 0x000fce00078e00ff */
.L_x_36:
[----:B------:R-:W0:Y:S01]  /*00e0*/  LDC.64 R2, c[0x0][0x380] ;  /* 0x0000e000ff027b82 */ /* 0x000e220000000a00 */
[----:B-1----:R-:W1:Y:S01]  /*00f0*/  LDCU.64 UR8, c[0x0][0x388] ;  /* 0x00007100ff0877ac */ /* 0x002e620008000a00 */
[----:B0-----:R-:W-:-:S05]  /*0100*/  IMAD.WIDE R4, R13, 0x8, R2 ;  /* 0x000000080d047825 */ /* 0x001fca00078e0202 */
[----:B------:R-:W2:Y:S01]  /*0110*/  LDG.E.64.CONSTANT R10, desc[UR6][R4.64] ;  /* 0x00000006040a7981 */ /* 0x000ea2000c1e9b00 */
[----:B------:R-:W-:-:S05]  /*0120*/  VIADD R13, R13, 0x1 ;  /* 0x000000010d0d7836 */ /* 0x000fca0000000000 */
[----:B-1----:R-:W-:Y:S02]  /*0130*/  ISETP.GE.AND P1, PT, R13, UR8, PT ;  /* 0x000000080d007c0c */ /* 0x002fe4000bf26270 */
[C---:B--2---:R-:W-:Y:S02]  /*0140*/  SHF.R.U64 R12, R10.reuse, 0x1, R11 ;  /* 0x000000010a0c7819 */ /* 0x044fe4000000120b */
[----:B------:R-:W-:Y:S02]  /*0150*/  ISETP.LT.U32.AND P0, PT, R10, RZ, PT ;  /* 0x000000ff0a00720c */ /* 0x000fe40003f01070 */
[----:B------:R-:W-:-:S13]  /*0160*/  ISETP.NE.AND P2, PT, R12, RZ, PT ;  /* 0x000000ff0c00720c */ /* 0x000fda0003f45270 */
[----:B------:R-:W-:Y:S05]  /*0170*/  @!P2 BRA `(.L_x_32) ;  /* 0x000000000034a947 */ /* 0x000fea0003800000 */
[----:B------:R-:W0:Y:S01]  /*0180*/  LDC.64 R8, c[0x0][0x390] ;  /* 0x0000e400ff087b82 */ /* 0x000e220000000a00 */
[----:B------:R-:W-:Y:S01]  /*0190*/  LOP3.LUT R6, R10, 0x1, RZ, 0xc0, !PT ;  /* 0x000000010a067812 */ /* 0x000fe200078ec0ff */
[----:B------:R-:W1:Y:S03]  /*01a0*/  LDCU UR5, c[0x0][0x38c] ;  /* 0x00007180ff0577ac */ /* 0x000e660008000800 */
[----:B------:R-:W-:Y:S01]  /*01b0*/  IADD3 R6, P2, PT, RZ, -R6, RZ ;  /* 0x80000006ff067210 */ /* 0x000fe20007f5e0ff */
[----:B------:R-:W-:-:S04]  /*01c0*/  UMOV UR4, URZ ;  /* 0x000000ff00047c82 */ /* 0x000fc80008000000 */
[----:B------:R-:W-:-:S08]  /*01d0*/  IMAD.X R7, RZ, RZ, -0x1, P2 ;  /* 0xffffffffff077424 */ /* 0x000fd000010e06ff */
.L_x_33:
[----:B0-----:R-:W-:Y:S01]  /*01e0*/  IMAD.WIDE R4, R0, 0x8, R8 ;  /* 0x0000000800047825 */ /* 0x001fe200078e0208 */
[----:B------:R-:W-:-:S03]  /*01f0*/  UIADD3 UR4, UPT, UPT, UR4, 0x1, URZ ;  /* 0x0000000104047890 */ /* 0x000fc6000fffe0ff */
[----:B------:R-:W-:Y:S01]  /*0200*/  VIADD R0, R0, 0x1 ;  /* 0x0000000100007836 */ /* 0x000fe20000000000 */
[----:B------:R2:W-:Y:S02]  /*0210*/  STG.E.64 desc[UR6][R4.64], R6 ;  /* 0x0000000604007986 */ /* 0x0005e4000c101b06 */
[----:B------:R-:W-:Y:S02]  /*0220*/  ISETP.LE.U32.AND P2, PT, R12, UR4, PT ;  /* 0x000000040c007c0c */ /* 0x000fe4000bf43070 */
[----:B-1----:R-:W-:-:S13]  /*0230*/  ISETP.LT.AND P3, PT, R0, UR5, PT ;  /* 0x0000000500007c0c */ /* 0x002fda000bf61270 */
[----:B--2---:R-:W-:Y:S05]  /*0240*/  @!P2 BRA P3, `(.L_x_33) ;  /* 0xfffffffc00e4a947 */ /* 0x004fea000183ffff */
.L_x_32:
[----:B------:R-:W-:-:S04]  /*0250*/  ISETP.GE.OR P1, PT, R0, UR9, P1 ;  /* 0x0000000900007c0c */ /* 0x000fc80008f26670 */
[----:B------:R-:W-:-:S13]  /*0260*/  ISETP.LT.U32.OR.EX P0, PT, R11, 0x2, P1, P0 ;  /* 0x000000020b00780c */ /* 0x000fda0000f01500 */
[----:B------:R-:W-:Y:S05]  /*0270*/  @P0 BRA `(.L_x_34) ;  /* 0x0000000000400947 */ /* 0x000fea0003800000 */
[----:B------:R-:W0:Y:S01]  /*0280*/  LDC.64 R8, c[0x0][0x390] ;  /* 0x0000e400ff087b82 */ /* 0x000e220000000a00 */
[----:B------:R-:W-:Y:S01]  /*0290*/  SHF.R.U32.HI R10, RZ, 0x1, R11 ;  /* 0x00000001ff0a7819 */ /* 0x000fe2000001160b */
[----:B------:R-:W-:Y:S01]  /*02a0*/  IMAD.MOV.U32 R11, RZ, RZ, R0 ;  /* 0x000000ffff0b7224 */ /* 0x000fe200078e0000 */
[----:B------:R-:W-:-:S06]  /*02b0*/  UMOV UR4, URZ ;  /* 0x000000ff00047c82 */ /* 0x000fcc0008000000 */
.L_x_35:
[----:B-1----:R-:W-:-:S06]  /*02c0*/  IMAD.WIDE R4, R13, 0x8, R2 ;  /* 0x000000080d047825 */ /* 0x002fcc00078e0202 */
[----:B------:R-:W2:Y:S01]  /*02d0*/  LDG.E.64.CONSTANT R4, desc[UR6][R4.64] ;  /* 0x0000000604047981 */ /* 0x000ea2000c1e9b00 */
[----:B------:R-:W-:Y:S01]  /*02e0*/  VIADD R13, R13, 0x1 ;  /* 0x000000010d0d7836 */ /* 0x000fe20000000000 */
[----:B------:R-:W-:Y:S01]  /*02f0*/  UIADD3 UR4, UPT, UPT, UR4, 0x1, URZ ;  /* 0x0000000104047890 */ /* 0x000fe2000fffe0ff */
[----:B0-----:R-:W-:-:S03]  /*0300*/  IMAD.WIDE R6, R11, 0x8, R8 ;  /* 0x000000080b067825 */ /* 0x001fc600078e0208 */
[----:B------:R-:W-:Y:S01]  /*0310*/  ISETP.GE.AND P0, PT, R13, UR8, PT ;  /* 0x000000080d007c0c */ /* 0x000fe2000bf06270 */
[----:B------:R-:W-:Y:S01]  /*0320*/  VIADD R11, R11, 0x1 ;  /* 0x000000010b0b7836 */ /* 0x000fe20000000000 */
[----:B------:R-:W-:-:S03]  /*0330*/  ISETP.GT.U32.AND P1, PT, R10, UR4, PT ;  /* 0x000000040a007c0c */ /* 0x000fc6000bf24070 */
[----:B------:R-:W-:Y:S01]  /*0340*/  IMAD.MOV.U32 R0, RZ, RZ, R11 ;  /* 0x000000ffff007224 */ /* 0x000fe200078e000b */
[----:B------:R-:W-:Y:S01]  /*0350*/  ISETP.LT.AND P0, PT, R11, UR9, !P0 ;  /* 0x000000090b007c0c */ /* 0x000fe2000c701270 */
[----:B--2---:R1:W-:-:S12]  /*0360*/  STG.E.64 desc[UR6][R6.64], R4 ;  /* 0x0000000406007986 */ /* 0x0043d8000c101b06 */
[----:B------:R-:W-:Y:S05]  /*0370*/  @P0 BRA P1, `(.L_x_35) ;  /* 0xfffffffc00d00947 */ /* 0x000fea000083ffff */
.L_x_34:
[----:B------:R-:W-:Y:S02]  /*0380*/  ISETP.GE.AND P0, PT, R0, UR9, PT ;  /* 0x0000000900007c0c */ /* 0x000fe4000bf06270 */
[----:B------:R-:W-:-:S13]  /*0390*/  ISETP.LT.AND P1, PT, R13, UR8, PT ;  /* 0x000000080d007c0c */ /* 0x000fda000bf21270 */
[----:B------:R-:W-:Y:S05]  /*03a0*/  @!P0 BRA P1, `(.L_x_36) ;  /* 0xfffffffc004c8947 */ /* 0x000fea000083ffff */
.L_x_31:
[----:B------:R-:W-:-:S13]  /*03b0*/  ISETP.GE.AND P0, PT, R0, UR9, PT ;  /* 0x0000000900007c0c */ /* 0x000fda000bf06270 */
[----:B------:R-:W-:Y:S05]  /*03c0*/  @P0 EXIT ;  /* 0x000000000000094d */ /* 0x000fea0003800000 */
[C---:B------:R-:W-:Y:S01]  /*03d0*/  VIADD R2, R0.reuse, -UR9 ;  /* 0x8000000900027c36 */ /* 0x040fe20008000000 */
[----:B-1----:R-:W-:-:S04]  /*03e0*/  IADD3 R7, PT, PT, -R0, UR9, RZ ;  /* 0x0000000900077c10 */ /* 0x002fc8000fffe1ff */
[----:B------:R-:W-:Y:S02]  /*03f0*/  ISETP.GT.U32.AND P0, PT, R2, -0x10, PT ;  /* 0xfffffff00200780c */ /* 0x000fe40003f04070 */
[----:B------:R-:W-:-:S04]  /*0400*/  LOP3.LUT R8, R7, 0xf, RZ, 0xc0, !PT ;  /* 0x0000000f07087812 */ /* 0x000fc800078ec0ff */
[----:B------:R-:W-:-:S07]  /*0410*/  ISETP.NE.AND P1, PT, R8, RZ, PT ;  /* 0x000000ff0800720c */ /* 0x000fce0003f25270 */
[----:B------:R-:W-:Y:S06]  /*0420*/  @P0 BRA `(.L_x_37) ;  /* 0x0000000000680947 */ /* 0x000fec0003800000 */
[----:B------:R-:W0:Y:S01]  /*0430*/  LDC.64 R4, c[0x0][0x390] ;  /* 0x0000e400ff047b82 */ /* 0x000e220000000a00 */
[----:B------:R-:W-:-:S05]  /*0440*/  LOP3.LUT R2, R7, 0xfffffff0, RZ, 0xc0, !PT ;  /* 0xfffffff007027812 */ /* 0x000fca00078ec0ff */
[----:B------:R-:W-:Y:S01]  /*0450*/  IMAD.MOV R6, RZ, RZ, -R2 ;  /* 0x000000ffff067224 */ /* 0x000fe200078e0a02 */
[----:B0-----:R-:W-:-:S05]  /*0460*/  IADD3 R4, P0, PT, R4, 0x40, RZ ;  /* 0x0000004004047810 */ /* 0x001fca0007f1e0ff */
[----:B------:R-:W-:-:S08]  /*0470*/  IMAD.X R5, RZ, RZ, R5, P0 ;  /* 0x000000ffff057224 */ /* 0x000fd000000e0605 */
.L_x_38:
        /* <DEDUP_REMOVED lines=21> */
.L_x_37:
[----:B------:R-:W-:Y:S05]  /*05d0*/  @!P1 EXIT ;  /* 0x000000000000994d */ /* 0x000fea0003800000 */
[----:B------:R-:W-:Y:S02]  /*05e0*/  ISETP.GE.U32.AND P0, PT, R8, 0x8, PT ;  /* 0x000000080800780c */ /* 0x000fe40003f06070 */
[----:B------:R-:W-:-:S04]  /*05f0*/  LOP3.LUT R4, R7, 0x7, RZ, 0xc0, !PT ;  /* 0x0000000707047812 */ /* 0x000fc800078ec0ff */
[----:B------:R-:W-:-:S07]  /*0600*/  ISETP.NE.AND P1, PT, R4, RZ, PT ;  /* 0x000000ff0400720c */ /* 0x000fce0003f25270 */
[----:B------:R-:W-:Y:S06]  /*0610*/  @!P0 BRA `(.L_x_39) ;  /* 0x00000000002c8947 */ /* 0x000fec0003800000 */
[----:B0-----:R-:W0:Y:S02]  /*0620*/  LDC.64 R2, c[0x0][0x390] ;  /* 0x0000e400ff027b82 */ /* 0x001e240000000a00 */
        /* <DEDUP_REMOVED lines=10> */
.L_x_39:
[----:B------:R-:W-:Y:S05]  /*06d0*/  @!P1 EXIT ;  /* 0x000000000000994d */ /* 0x000fea0003800000 */
[----:B------:R-:W-:Y:S02]  /*06e0*/  ISETP.GE.U32.AND P0, PT, R4, 0x4, PT ;  /* 0x000000040400780c */ /* 0x000fe40003f06070 */
[----:B------:R-:W-:-:S04]  /*06f0*/  LOP3.LUT R6, R7, 0x3, RZ, 0xc0, !PT ;  /* 0x0000000307067812 */ /* 0x000fc800078ec0ff */
[----:B------:R-:W-:-:S07]  /*0700*/  ISETP.NE.AND P1, PT, R6, RZ, PT ;  /* 0x000000ff0600720c */ /* 0x000fce0003f25270 */
[----:B------:R-:W-:Y:S06]  /*0710*/  @!P0 BRA `(.L_x_40) ;  /* 0x00000000001c8947 */ /* 0x000fec0003800000 */
[----:B01----:R-:W0:Y:S02]  /*0720*/  LDC.64 R2, c[0x0][0x390] ;  /* 0x0000e400ff027b82 */ /* 0x003e240000000a00 */
[----:B0-----:R-:W-:-:S04]  /*0730*/  IMAD.WIDE R2, R0, 0x8, R2 ;  /* 0x0000000800027825 */ /* 0x001fc800078e0202 */
[----:B------:R-:W-:Y:S01]  /*0740*/  VIADD R0, R0, 0x4 ;  /* 0x0000000400007836 */ /* 0x000fe20000000000 */
[----:B------:R2:W-:Y:S04]  /*0750*/  STG.E.64 desc[UR6][R2.64], RZ ;  /* 0x000000ff02007986 */ /* 0x0005e8000c101b06 */
[----:B------:R2:W-:Y:S04]  /*0760*/  STG.E.64 desc[UR6][R2.64+0x8], RZ ;  /* 0x000008ff02007986 */ /* 0x0005e8000c101b06 */
[----:B------:R2:W-:Y:S04]  /*0770*/  STG.E.64 desc[UR6][R2.64+0x10], RZ ;  /* 0x000010ff02007986 */ /* 0x0005e8000c101b06 */
[----:B------:R2:W-:Y:S02]  /*0780*/  STG.E.64 desc[UR6][R2.64+0x18], RZ ;  /* 0x000018ff02007986 */ /* 0x0005e4000c101b06 */
.L_x_40:
[----:B------:R-:W-:Y:S05]  /*0790*/  @!P1 EXIT ;  /* 0x000000000000994d */ /* 0x000fea0003800000 */
[----:B012---:R-:W0:Y:S01]  /*07a0*/  LDC.64 R2, c[0x0][0x390] ;  /* 0x0000e400ff027b82 */ /* 0x007e220000000a00 */
[----:B------:R-:W-:-:S07]  /*07b0*/  IMAD.MOV R6, RZ, RZ, -R6 ;  /* 0x000000ffff067224 */ /* 0x000fce00078e0a06 */
.L_x_41:
[----:B------:R-:W-:Y:S02]  /*07c0*/  VIADD R6, R6, 0x1 ;  /* 0x0000000106067836 */ /* 0x000fe40000000000 */
[----:B0-----:R-:W-:-:S03]  /*07d0*/  IMAD.WIDE R4, R0, 0x8, R2 ;  /* 0x0000000800047825 */ /* 0x001fc600078e0202 */
[----:B------:R-:W-:Y:S01]  /*07e0*/  ISETP.NE.AND P0, PT, R6, RZ, PT ;  /* 0x000000ff0600720c */ /* 0x000fe20003f05270 */
[----:B------:R-:W-:Y:S01]  /*07f0*/  VIADD R0, R0, 0x1 ;  /* 0x0000000100007836 */ /* 0x000fe20000000000 */
[----:B------:R1:W-:Y:S11]  /*0800*/  STG.E.64 desc[UR6][R4.64], RZ ;  /* 0x000000ff04007986 */ /* 0x0003f6000c101b06 */
[----:B-1----:R-:W-:Y:S05]  /*0810*/  @P0 BRA `(.L_x_41) ;  /* 0xfffffffc00e80947 */ /* 0x002fea000383ffff */
[----:B------:R-:W-:Y:S05]  /*0820*/  EXIT ;  /* 0x000000000000794d */ /* 0x000fea0003800000 */
.L_x_42:
        /* <DEDUP_REMOVED lines=13> */
.L_x_55:


//--------------------- .text.popcount_weighted_kernel --------------------------
	.section	.text.popcount_weighted_kernel,"ax",@progbits
	.align	128
        .global         popcount_weighted_kernel
        .type           popcount_weighted_kernel,@function
        .size           popcount_weighted_kernel,(.L_x_56 - popcount_weighted_kernel)
        .other          popcount_weighted_kernel,@"STO_CUDA_ENTRY STV_DEFAULT"
popcount_weighted_kernel:
.text.popcount_weighted_kernel:
[----:B------:R-:W-:Y:S08]  /*0000*/  LDC R1, c[0x0][0x37c] ;  /* 0x0000df00ff017b82 */ /* 0x000ff00000000800 */
[----:B------:R-:W0:Y:S08]  /*0010*/  S2UR UR11, SR_CTAID.Y ;  /* 0x00000000000b79c3 */ /* 0x000e300000002600 */
[----:B------:R-:W0:Y:S08]  /*0020*/  LDC R0, c[0x0][0x3a8] ;  /* 0x0000ea00ff007b82 */ /* 0x000e300000000800 */
[----:B------:R-:W1:Y:S08]  /*0030*/  S2UR UR10, SR_CTAID.X ;  /* 0x00000000000a79c3 */ /* 0x000e700000002500 */
[----:B------:R-:W1:Y:S01]  /*0040*/  LDC R2, c[0x0][0x390] ;  /* 0x0000e400ff027b82 */ /* 0x000e620000000800 */
[----:B0-----:R-:W-:-:S04]  /*0050*/  ISETP.LE.AND P0, PT, R0, UR11, PT ;  /* 0x0000000b00007c0c */ /* 0x001fc8000bf03270 */
[----:B-1----:R-:W-:-:S13]  /*0060*/  ISETP.LE.OR P0, PT, R2, UR10, P0 ;  /* 0x0000000a02007c0c */ /* 0x002fda0008703670 */
[----:B------:R-:W-:Y:S05]  /*0070*/  @P0 EXIT ;  /* 0x000000000000094d */ /* 0x000fea0003800000 */
[----:B------:R-:W0:Y:S01]  /*0080*/  S2R R0, SR_TID.X ;  /* 0x0000000000007919 */ /* 0x000e220000002100 */
[----:B------:R-:W0:Y:S01]  /*0090*/  LDC R13, c[0x0][0x394] ;  /* 0x0000e500ff0d7b82 */ /* 0x000e220000000800 */
[----:B------:R-:W1:Y:S01]  /*00a0*/  LDCU.64 UR12, c[0x0][0x358] ;  /* 0x00006b00ff0c77ac */ /* 0x000e620008000a00 */
[----:B------:R-:W-:Y:S01]  /*00b0*/  BSSY.RECONVERGENT B0, `(.L_x_43) ;  /* 0x0000025000007945 */ /* 0x000fe20003800200 */
[----:B------:R-:W-:Y:S01]  /*00c0*/  CS2R R8, SRZ ;  /* 0x0000000000087805 */ /* 0x000fe2000001ff00 */
[----:B------:R-:W2:Y:S01]  /*00d0*/  LDCU.64 UR6, c[0x0][0x380] ;  /* 0x00007000ff0677ac */ /* 0x000ea20008000a00 */
[----:B------:R-:W3:Y:S01]  /*00e0*/  LDCU.64 UR8, c[0x0][0x398] ;  /* 0x00007300ff0877ac */ /* 0x000ee20008000a00 */
[----:B0-----:R-:W-:-:S13]  /*00f0*/  ISETP.GE.AND P0, PT, R0, R13, PT ;  /* 0x0000000d0000720c */ /* 0x001fda0003f06270 */
[----:B-123--:R-:W-:Y:S05]  /*0100*/  @P0 BRA `(.L_x_44) ;  /* 0x00000000007c0947 */ /* 0x00efea0003800000 */
[----:B------:R-:W0:Y:S01]  /*0110*/  LDC R12, c[0x0][0x360] ;  /* 0x0000d800ff0c7b82 */ /* 0x000e220000000800 */
[----:B------:R-:W-:Y:S01]  /*0120*/  SHF.R.S32.HI R6, RZ, 0x1f, R13 ;  /* 0x0000001fff067819 */ /* 0x000fe2000001140d */
[----:B------:R-:W-:Y:S01]  /*0130*/  IMAD.WIDE.U32 R2, R13, UR11, RZ ;  /* 0x0000000b0d027c25 */ /* 0x000fe2000f8e00ff */
[----:B------:R-:W-:-:S03]  /*0140*/  CS2R R8, SRZ ;  /* 0x0000000000087805 */ /* 0x000fc6000001ff00 */
[----:B------:R-:W-:-:S04]  /*0150*/  IMAD.WIDE.U32 R4, R13, UR10, RZ ;  /* 0x0000000a0d047c25 */ /* 0x000fc8000f8e00ff */
[C---:B------:R-:W-:Y:S02]  /*0160*/  IMAD R7, R6.reuse, UR11, RZ ;  /* 0x0000000b06077c24 */ /* 0x040fe4000f8e02ff */
[----:B------:R-:W-:Y:S02]  /*0170*/  IMAD R11, R6, UR10, RZ ;  /* 0x0000000a060b7c24 */ /* 0x000fe4000f8e02ff */
[----:B------:R-:W-:Y:S02]  /*0180*/  IMAD.MOV.U32 R15, RZ, RZ, R0 ;  /* 0x000000ffff0f7224 */ /* 0x000fe400078e0000 */
[----:B------:R-:W-:Y:S02]  /*0190*/  IMAD.IADD R16, R3, 0x1, R7 ;  /* 0x0000000103107824 */ /* 0x000fe400078e0207 */
[----:B------:R-:W-:-:S07]  /*01a0*/  IMAD.IADD R14, R5, 0x1, R11 ;  /* 0x00000001050e7824 */ /* 0x000fce00078e020b */
.L_x_45:
[----:B------:R-:W-:Y:S02]  /*01b0*/  SHF.R.S32.HI R7, RZ, 0x1f, R15 ;  /* 0x0000001fff077819 */ /* 0x000fe4000001140f */
[C---:B------:R-:W-:Y:S02]  /*01c0*/  IADD3 R17, P0, PT, R15.reuse, R4, RZ ;  /* 0x000000040f117210 */ /* 0x040fe40007f1e0ff */
[----:B------:R-:W-:-:S03]  /*01d0*/  IADD3 R11, P1, PT, R15, R2, RZ ;  /* 0x000000020f0b7210 */ /* 0x000fc60007f3e0ff */
[----:B------:R-:W-:Y:S01]  /*01e0*/  IMAD.X R20, R7, 0x1, R14, P0 ;  /* 0x0000000107147824 */ /* 0x000fe200000e060e */
[----:B------:R-:W-:Y:S01]  /*01f0*/  LEA R6, P0, R17, UR6, 0x3 ;  /* 0x0000000611067c11 */ /* 0x000fe2000f8018ff */
[----:B------:R-:W-:Y:S01]  /*0200*/  IMAD.X R18, R7, 0x1, R16, P1 ;  /* 0x0000000107127824 */ /* 0x000fe200008e0610 */
[----:B------:R-:W-:Y:S02]  /*0210*/  LEA R10, P1, R11, UR8, 0x3 ;  /* 0x000000080b0a7c11 */ /* 0x000fe4000f8218ff */
[----:B------:R-:W-:Y:S02]  /*0220*/  LEA.HI.X R7, R17, UR7, R20, 0x3, P0 ;  /* 0x0000000711077c11 */ /* 0x000fe400080f1c14 */
[----:B------:R-:W-:-:S04]  /*0230*/  LEA.HI.X R11, R11, UR9, R18, 0x3, P1 ;  /* 0x000000090b0b7c11 */ /* 0x000fc800088f1c12 */
[----:B------:R-:W2:Y:S04]  /*0240*/  LDG.E.64.CONSTANT R6, desc[UR12][R6.64] ;  /* 0x0000000c06067981 */ /* 0x000ea8000c1e9b00 */
[----:B------:R-:W2:Y:S01]  /*0250*/  LDG.E.64.CONSTANT R10, desc[UR12][R10.64] ;  /* 0x0000000c0a0a7981 */ /* 0x000ea2000c1e9b00 */
[----:B0-----:R-:W-:-:S05]  /*0260*/  IMAD.IADD R15, R12, 0x1, R15 ;  /* 0x000000010c0f7824 */ /* 0x001fca00078e020f */
[----:B------:R-:W-:Y:S02]  /*0270*/  ISETP.GE.AND P0, PT, R15, R13, PT ;  /* 0x0000000d0f00720c */ /* 0x000fe40003f06270 */
[----:B--2---:R-:W-:Y:S02]  /*0280*/  LOP3.LUT R17, R10, R6, RZ, 0xc0, !PT ;  /* 0x000000060a117212 */ /* 0x004fe400078ec0ff */
[----:B------:R-:W-:-:S04]  /*0290*/  LOP3.LUT R19, R11, R7, RZ, 0xc0, !PT ;  /* 0x000000070b137212 */ /* 0x000fc800078ec0ff */
[----:B------:R-:W-:Y:S08]  /*02a0*/  POPC R17, R17 ;  /* 0x0000001100117309 */ /* 0x000ff00000000000 */
[----:B------:R-:W0:Y:S02]  /*02b0*/  POPC R18, R19 ;  /* 0x0000001300127309 */ /* 0x000e240000000000 */
[----:B0-----:R-:W-:-:S05]  /*02c0*/  IMAD.IADD R18, R17, 0x1, R18 ;  /* 0x0000000111127824 */ /* 0x001fca00078e0212 */
[----:B------:R-:W-:-:S05]  /*02d0*/  IADD3 R9, P1, PT, R18, R9, RZ ;  /* 0x0000000912097210 */ /* 0x000fca0007f3e0ff */
[----:B------:R-:W-:Y:S01]  /*02e0*/  IMAD.X R8, RZ, RZ, R8, P1 ;  /* 0x000000ffff087224 */ /* 0x000fe200008e0608 */
[----:B------:R-:W-:Y:S07]  /*02f0*/  @!P0 BRA `(.L_x_45) ;  /* 0xfffffffc00ac8947 */ /* 0x000fee000383ffff */
.L_x_44:
[----:B------:R-:W-:Y:S05]  /*0300*/  BSYNC.RECONVERGENT B0 ;  /* 0x0000000000007941 */ /* 0x000fea0003800200 */
.L_x_43:
[----:B------:R-:W0:Y:S01]  /*0310*/  SHFL.DOWN PT, R2, R9, 0x10, 0x1f ;  /* 0x0a001f0009027f89 */ /* 0x000e2200000e0000 */
[----:B------:R-:W1:Y:S01]  /*0320*/  LDCU UR4, c[0x0][0x360] ;  /* 0x00006c00ff0477ac */ /* 0x000e620008000800 */
[----:B------:R-:W-:Y:S02]  /*0330*/  LOP3.LUT P1, RZ, R0, 0x1f, RZ, 0xc0, !PT ;  /* 0x0000001f00ff7812 */ /* 0x000fe4000782c0ff */
[----:B------:R-:W2:Y:S01]  /*0340*/  SHFL.DOWN PT, R3, R8, 0x10, 0x1f ;  /* 0x0a001f0008037f89 */ /* 0x000ea200000e0000 */
[----:B-1----:R-:W-:Y:S01]  /*0350*/  USHF.R.U32.HI UR4, URZ, 0x5, UR4 ;  /* 0x00000005ff047899 */ /* 0x002fe20008011604 */
[----:B0-----:R-:W-:-:S05]  /*0360*/  IADD3 R6, P0, PT, R2, R9, RZ ;  /* 0x0000000902067210 */ /* 0x001fca0007f1e0ff */
[----:B--2---:R-:W-:Y:S02]  /*0370*/  IMAD.X R11, R3, 0x1, R8, P0 ;  /* 0x00000001030b7824 */ /* 0x004fe400000e0608 */
[----:B------:R-:W0:Y:S04]  /*0380*/  SHFL.DOWN PT, R3, R6, 0x8, 0x1f ;  /* 0x09001f0006037f89 */ /* 0x000e2800000e0000 */
[----:B------:R-:W1:Y:S01]  /*0390*/  SHFL.DOWN PT, R2, R11, 0x8, 0x1f ;  /* 0x09001f000b027f89 */ /* 0x000e6200000e0000 */
[----:B0-----:R-:W-:Y:S02]  /*03a0*/  IADD3 R4, P0, PT, R3, R6, RZ ;  /* 0x0000000603047210 */ /* 0x001fe40007f1e0ff */
[----:B------:R-:W0:Y:S03]  /*03b0*/  @!P1 S2R R6, SR_CgaCtaId ;  /* 0x0000000000069919 */ /* 0x000e260000008800 */
[----:B-1----:R-:W-:Y:S01]  /*03c0*/  IMAD.X R7, R2, 0x1, R11, P0 ;  /* 0x0000000102077824 */ /* 0x002fe200000e060b */
[----:B------:R-:W1:Y:S04]  /*03d0*/  SHFL.DOWN PT, R3, R4, 0x4, 0x1f ;  /* 0x08801f0004037f89 */ /* 0x000e6800000e0000 */
[----:B------:R-:W2:Y:S01]  /*03e0*/  SHFL.DOWN PT, R2, R7, 0x4, 0x1f ;  /* 0x08801f0007027f89 */ /* 0x000ea200000e0000 */
[----:B-1----:R-:W-:-:S05]  /*03f0*/  IADD3 R10, P0, PT, R3, R4, RZ ;  /* 0x00000004030a7210 */ /* 0x002fca0007f1e0ff */
[----:B--2---:R-:W-:Y:S01]  /*0400*/  IMAD.X R5, R2, 0x1, R7, P0 ;  /* 0x0000000102057824 */ /* 0x004fe200000e0607 */
[----:B------:R-:W1:Y:S01]  /*0410*/  SHFL.DOWN PT, R3, R10, 0x2, 0x1f ;  /* 0x08401f000a037f89 */ /* 0x000e6200000e0000 */
[----:B------:R-:W-:-:S03]  /*0420*/  ISETP.GE.U32.AND P0, PT, R0, UR4, PT ;  /* 0x0000000400007c0c */ /* 0x000fc6000bf06070 */
[----:B------:R-:W2:Y:S10]  /*0430*/  SHFL.DOWN PT, R2, R5, 0x2, 0x1f ;  /* 0x08401f0005027f89 */ /* 0x000eb400000e0000 */
[----:B------:R-:W3:Y:S01]  /*0440*/  @!P0 S2R R8, SR_CgaCtaId ;  /* 0x0000000000088919 */ /* 0x000ee20000008800 */
[----:B-1----:R-:W-:-:S02]  /*0450*/  IADD3 R9, P2, PT, R3, R10, RZ ;  /* 0x0000000a03097210 */ /* 0x002fc40007f5e0ff */
[----:B------:R-:W-:-:S03]  /*0460*/  @!P1 MOV R3, 0x400 ;  /* 0x0000040000039802 */ /* 0x000fc60000000f00 */
[----:B--2---:R-:W-:Y:S01]  /*0470*/  IMAD.X R11, R2, 0x1, R5, P2 ;  /* 0x00000001020b7824 */ /* 0x004fe200010e0605 */
[----:B------:R-:W1:Y:S01]  /*0480*/  SHFL.DOWN PT, R4, R9, 0x1, 0x1f ;  /* 0x08201f0009047f89 */ /* 0x000e6200000e0000 */
[----:B------:R-:W-:Y:S02]  /*0490*/  @!P0 MOV R5, 0x400 ;  /* 0x0000040000058802 */ /* 0x000fe40000000f00 */
[----:B0-----:R-:W-:Y:S01]  /*04a0*/  @!P1 LEA R3, R6, R3, 0x18 ;  /* 0x0000000306039211 */ /* 0x001fe200078ec0ff */
[----:B------:R-:W0:Y:S03]  /*04b0*/  SHFL.DOWN PT, R2, R11, 0x1, 0x1f ;  /* 0x08201f000b027f89 */ /* 0x000e2600000e0000 */
[----:B------:R-:W-:Y:S02]  /*04c0*/  @!P1 LEA.HI R7, R0, R3, RZ, 0x1e ;  /* 0x0000000300079211 */ /* 0x000fe400078ff0ff */
[----:B---3--:R-:W-:-:S05]  /*04d0*/  @!P0 LEA R13, R8, R5, 0x18 ;  /* 0x00000005080d8211 */ /* 0x008fca00078ec0ff */
[----:B------:R-:W-:Y:S01]  /*04e0*/  @!P0 IMAD R6, R0, 0x8, R13 ;  /* 0x0000000800068824 */ /* 0x000fe200078e020d */
[----:B-1----:R-:W-:-:S05]  /*04f0*/  IADD3 R4, P2, PT, R4, R9, RZ ;  /* 0x0000000904047210 */ /* 0x002fca0007f5e0ff */
[----:B0-----:R-:W-:Y:S01]  /*0500*/  IMAD.X R5, R2, 0x1, R11, P2 ;  /* 0x0000000102057824 */ /* 0x001fe200010e060b */
[----:B------:R-:W-:-:S04]  /*0510*/  CS2R R2, SRZ ;  /* 0x0000000000027805 */ /* 0x000fc8000001ff00 */
[----:B------:R-:W-:Y:S01]  /*0520*/  @!P1 STS.64 [R7], R4 ;  /* 0x0000000407009388 */ /* 0x000fe20000000a00 */
[----:B------:R-:W-:Y:S06]  /*0530*/  BAR.SYNC.DEFER_BLOCKING 0x0 ;  /* 0x0000000000007b1d */ /* 0x000fec0000010000 */
[----:B------:R-:W0:Y:S04]  /*0540*/  @!P0 LDS.64 R2, [R6] ;  /* 0x0000000006028984 */ /* 0x000e280000000a00 */
[----:B0-----:R-:W0:Y:S04]  /*0550*/  SHFL.DOWN PT, R11, R2, 0x10, 0x1f ;  /* 0x0a001f00020b7f89 */ /* 0x001e2800000e0000 */
[----:B------:R-:W1:Y:S01]  /*0560*/  SHFL.DOWN PT, R9, R3, 0x10, 0x1f ;  /* 0x0a001f0003097f89 */ /* 0x000e6200000e0000 */
[----:B0-----:R-:W-:-:S05]  /*0570*/  IADD3 R10, P0, PT, R11, R2, RZ ;  /* 0x000000020b0a7210 */ /* 0x001fca0007f1e0ff */
[----:B-1----:R-:W-:Y:S02]  /*0580*/  IMAD.X R13, R9, 0x1, R3, P0 ;  /* 0x00000001090d7824 */ /* 0x002fe400000e0603 */
[----:B------:R-:W0:Y:S04]  /*0590*/  SHFL.DOWN PT, R9, R10, 0x8, 0x1f ;  /* 0x09001f000a097f89 */ /* 0x000e2800000e0000 */
[----:B------:R-:W1:Y:S01]  /*05a0*/  SHFL.DOWN PT, R8, R13, 0x8, 0x1f ;  /* 0x09001f000d087f89 */ /* 0x000e6200000e0000 */
[----:B0-----:R-:W-:-:S05]  /*05b0*/  IADD3 R12, P0, PT, R9, R10, RZ ;  /* 0x0000000a090c7210 */ /* 0x001fca0007f1e0ff */
[----:B-1----:R-:W-:Y:S01]  /*05c0*/  IMAD.X R11, R8, 0x1, R13, P0 ;  /* 0x00000001080b7824 */ /* 0x002fe200000e060d */
        /* <DEDUP_REMOVED lines=8> */
[----:B------:R-:W-:Y:S01]  /*0650*/  ISETP.NE.AND P0, PT, R0, RZ, PT ;  /* 0x000000ff0000720c */ /* 0x000fe20003f05270 */
[----:B------:R0:W1:Y:S04]  /*0660*/  SHFL.DOWN PT, R10, R3, 0x1, 0x1f ;  /* 0x08201f00030a7f89 */ /* 0x00006800000e0000 */
[----:B------:R0:W2:Y:S08]  /*0670*/  SHFL.DOWN PT, R0, R9, 0x1, 0x1f ;  /* 0x08201f0009007f89 */ /* 0x0000b000000e0000 */
[----:B0-----:R-:W-:Y:S05]  /*0680*/  @P0 EXIT ;  /* 0x000000000000094d */ /* 0x001fea0003800000 */
[----:B------:R-:W0:Y:S01]  /*0690*/  LDCU.64 UR6, c[0x0][0x388] ;  /* 0x00007100ff0677ac */ /* 0x000e220008000a00 */
[----:B------:R-:W3:Y:S01]  /*06a0*/  LDCU.64 UR8, c[0x0][0x3a0] ;  /* 0x00007400ff0877ac */ /* 0x000ee20008000a00 */
[----:B0-----:R-:W-:-:S04]  /*06b0*/  ULEA UR5, UP0, UR10, UR6, 0x3 ;  /* 0x000000060a057291 */ /* 0x001fc8000f8018ff */
[----:B------:R-:W-:Y:S02]  /*06c0*/  ULEA.HI.X UR6, UR10, UR7, URZ, 0x3, UP0 ;  /* 0x000000070a067291 */ /* 0x000fe400080f1cff */
[----:B---3--:R-:W-:Y:S01]  /*06d0*/  ULEA UR4, UP0, UR11, UR8, 0x3 ;  /* 0x000000080b047291 */ /* 0x008fe2000f8018ff */
[----:B------:R-:W-:-:S03]  /*06e0*/  IMAD.U32 R4, RZ, RZ, UR5 ;  /* 0x00000005ff047e24 */ /* 0x000fc6000f8e00ff */
[----:B------:R-:W-:Y:S01]  /*06f0*/  IMAD.U32 R5, RZ, RZ, UR6 ;  /* 0x00000006ff057e24 */ /* 0x000fe2000f8e00ff */
[----:B------:R-:W-:Y:S01]  /*0700*/  ULEA.HI.X UR5, UR11, UR9, URZ, 0x3, UP0 ;  /* 0x000000090b057291 */ /* 0x000fe200080f1cff */
[----:B------:R-:W-:-:S04]  /*0710*/  IMAD.U32 R6, RZ, RZ, UR4 ;  /* 0x00000004ff067e24 */ /* 0x000fc8000f8e00ff */
[----:B------:R-:W3:Y:S01]  /*0720*/  LDG.E.64.CONSTANT R4, desc[UR12][R4.64] ;  /* 0x0000000c04047981 */ /* 0x000ee2000c1e9b00 */
[----:B------:R-:W-:-:S06]  /*0730*/  IMAD.U32 R7, RZ, RZ, UR5 ;  /* 0x00000005ff077e24 */ /* 0x000fcc000f8e00ff */
[----:B------:R-:W4:Y:S01]  /*0740*/  LDG.E.64.CONSTANT R6, desc[UR12][R6.64] ;  /* 0x0000000c06067981 */ /* 0x000f22000c1e9b00 */
[----:B-1----:R-:W-:-:S05]  /*0750*/  IADD3 R10, P0, PT, R10, R3, RZ ;  /* 0x000000030a0a7210 */ /* 0x002fca0007f1e0ff */
[----:B--2---:R-:W-:Y:S02]  /*0760*/  IMAD.X R11, R0, 0x1, R9, P0 ;  /* 0x00000001000b7824 */ /* 0x004fe400000e0609 */
[----:B------:R-:W0:Y:S02]  /*0770*/  LDC.64 R8, c[0x0][0x3b0] ;  /* 0x0000ec00ff087b82 */ /* 0x000e240000000a00 */
[----:B------:R-:W3:Y:S02]  /*0780*/  I2F.F64.U64 R2, R10 ;  /* 0x0000000a00027312 */ /* 0x000ee40000301800 */
[----:B---3--:R-:W-:-:S08]  /*0790*/  DMUL R2, R2, R4 ;  /* 0x0000000402027228 */ /* 0x008fd00000000000 */
[----:B----4-:R-:W-:-:S07]  /*07a0*/  DMUL R2, R2, R6 ;  /* 0x0000000602027228 */ /* 0x010fce0000000000 */
[----:B0-----:R-:W-:Y:S01]  /*07b0*/  REDG.E.ADD.F64.RN.STRONG.GPU desc[UR12][R8.64], R2 ;  /* 0x00000002080079a6 */ /* 0x001fe2000c12ff0c */
[----:B------:R-:W-:Y:S05]  /*07c0*/  EXIT ;  /* 0x000000000000794d */ /* 0x000fea0003800000 */
.L_x_46:
        /* <DEDUP_REMOVED lines=11> */
.L_x_56:


//--------------------- .text.popcount_pairwise_kernel --------------------------
	.section	.text.popcount_pairwise_kernel,"ax",@progbits
	.align	128
        .global         popcount_pairwise_kernel
        .type           popcount_pairwise_kernel,@function
        .size           popcount_pairwise_kernel,(.L_x_57 - popcount_pairwise_kernel)
        .other          popcount_pairwise_kernel,@"STO_CUDA_ENTRY STV_DEFAULT"
popcount_pairwise_kernel:
.text.popcount_pairwise_kernel:
[----:B------:R-:W-:Y:S08]  /*0000*/  LDC R1, c[0x0][0x37c] ;  /* 0x0000df00ff017b82 */ /* 0x000ff00000000800 */
[----:B------:R-:W0:Y:S08]  /*0010*/  S2UR UR6, SR_CTAID.Y ;  /* 0x00000000000679c3 */ /* 0x000e300000002600 */
[----:B------:R-:W0:Y:S08]  /*0020*/  LDC.64 R6, c[0x0][0x390] ;  /* 0x0000e400ff067b82 */ /* 0x000e300000000a00 */
[----:B------:R-:W1:Y:S01]  /*0030*/  S2UR UR5, SR_CTAID.X ;  /* 0x00000000000579c3 */ /* 0x000e620000002500 */
[----:B0-----:R-:W-:-:S04]  /*0040*/  ISETP.LE.AND P0, PT, R7, UR6, PT ;  /* 0x0000000607007c0c */ /* 0x001fc8000bf03270 */
[----:B-1----:R-:W-:-:S13]  /*0050*/  ISETP.LE.OR P0, PT, R6, UR5, P0 ;  /* 0x0000000506007c0c */ /* 0x002fda0008703670 */
[----:B------:R-:W-:Y:S05]  /*0060*/  @P0 EXIT ;  /* 0x000000000000094d */ /* 0x000fea0003800000 */
[----:B------:R-:W0:Y:S01]  /*0070*/  S2R R0, SR_TID.X ;  /* 0x0000000000007919 */ /* 0x000e220000002100 */
[----:B------:R-:W0:Y:S01]  /*0080*/  LDC R13, c[0x0][0x398] ;  /* 0x0000e600ff0d7b82 */ /* 0x000e220000000800 */
[----:B------:R-:W1:Y:S01]  /*0090*/  LDCU.64 UR8, c[0x0][0x358] ;  /* 0x00006b00ff0877ac */ /* 0x000e620008000a00 */
[----:B------:R-:W-:Y:S01]  /*00a0*/  BSSY.RECONVERGENT B0, `(.L_x_47) ;  /* 0x0000026000007945 */ /* 0x000fe20003800200 */
[----:B------:R-:W-:Y:S01]  /*00b0*/  IMAD.MOV.U32 R12, RZ, RZ, RZ ;  /* 0x000000ffff0c7224 */ /* 0x000fe200078e00ff */
[----:B------:R-:W2:Y:S01]  /*00c0*/  LDCU.128 UR12, c[0x0][0x380] ;  /* 0x00007000ff0c77ac */ /* 0x000ea20008000c00 */
[----:B------:R-:W-:Y:S01]  /*00d0*/  IMAD.MOV.U32 R7, RZ, RZ, RZ ;  /* 0x000000ffff077224 */ /* 0x000fe200078e00ff */
[----:B0-----:R-:W-:-:S13]  /*00e0*/  ISETP.GE.AND P0, PT, R0, R13, PT ;  /* 0x0000000d0000720c */ /* 0x001fda0003f06270 */
[----:B-12---:R-:W-:Y:S05]  /*00f0*/  @P0 BRA `(.L_x_48) ;  /* 0x0000000000800947 */ /* 0x006fea0003800000 */
[----:B------:R-:W0:Y:S01]  /*0100*/  LDC R14, c[0x0][0x360] ;  /* 0x0000d800ff0e7b82 */ /* 0x000e220000000800 */
[----:B------:R-:W-:Y:S01]  /*0110*/  SHF.R.S32.HI R7, RZ, 0x1f, R13 ;  /* 0x0000001fff077819 */ /* 0x000fe2000001140d */
[----:B------:R-:W-:-:S04]  /*0120*/  IMAD.WIDE.U32 R4, R13, UR6, RZ ;  /* 0x000000060d047c25 */ /* 0x000fc8000f8e00ff */
[----:B------:R-:W-:-:S04]  /*0130*/  IMAD.WIDE.U32 R2, R13, UR5, RZ ;  /* 0x000000050d027c25 */ /* 0x000fc8000f8e00ff */
[C---:B------:R-:W-:Y:S02]  /*0140*/  IMAD R9, R7.reuse, UR6, RZ ;  /* 0x0000000607097c24 */ /* 0x040fe4000f8e02ff */
[----:B------:R-:W-:Y:S02]  /*0150*/  IMAD R15, R7, UR5, RZ ;  /* 0x00000005070f7c24 */ /* 0x000fe4000f8e02ff */
[----:B------:R-:W-:Y:S02]  /*0160*/  IMAD.MOV.U32 R12, RZ, RZ, RZ ;  /* 0x000000ffff0c7224 */ /* 0x000fe400078e00ff */
[----:B------:R-:W-:Y:S02]  /*0170*/  IMAD.MOV.U32 R7, RZ, RZ, RZ ;  /* 0x000000ffff077224 */ /* 0x000fe400078e00ff */
[----:B------:R-:W-:Y:S02]  /*0180*/  IMAD.MOV.U32 R17, RZ, RZ, R0 ;  /* 0x000000ffff117224 */ /* 0x000fe400078e0000 */
[----:B------:R-:W-:-:S02]  /*0190*/  IMAD.IADD R16, R5, 0x1, R9 ;  /* 0x0000000105107824 */ /* 0x000fc400078e0209 */
[----:B------:R-:W-:-:S07]  /*01a0*/  IMAD.IADD R15, R3, 0x1, R15 ;  /* 0x00000001030f7824 */ /* 0x000fce00078e020f */
.L_x_49:
[----:B------:R-:W-:Y:S02]  /*01b0*/  SHF.R.S32.HI R8, RZ, 0x1f, R17 ;  /* 0x0000001fff087819 */ /* 0x000fe40000011411 */
[C---:B------:R-:W-:Y:S02]  /*01c0*/  IADD3 R9, P0, PT, R17.reuse, R2, RZ ;  /* 0x0000000211097210 */ /* 0x040fe40007f1e0ff */
[----:B------:R-:W-:-:S03]  /*01d0*/  IADD3 R11, P1, PT, R17, R4, RZ ;  /* 0x00000004110b7210 */ /* 0x000fc60007f3e0ff */
[C---:B------:R-:W-:Y:S02]  /*01e0*/  IMAD.X R20, R8.reuse, 0x1, R15, P0 ;  /* 0x0000000108147824 */ /* 0x040fe400000e060f */
[----:B------:R-:W-:Y:S01]  /*01f0*/  IMAD.X R18, R8, 0x1, R16, P1 ;  /* 0x0000000108127824 */ /* 0x000fe200008e0610 */
[----:B------:R-:W-:Y:S02]  /*0200*/  LEA R8, P0, R9, UR12, 0x3 ;  /* 0x0000000c09087c11 */ /* 0x000fe4000f8018ff */
        /* <DEDUP_REMOVED lines=15> */
.L_x_48:
[----:B------:R-:W-:Y:S05]  /*0300*/  BSYNC.RECONVERGENT B0 ;  /* 0x0000000000007941 */ /* 0x000fea0003800200 */
.L_x_47:
[----:B------:R-:W0:Y:S01]  /*0310*/  SHFL.DOWN PT, R3, R12, 0x10, 0x1f ;  /* 0x0a001f000c037f89 */ /* 0x000e2200000e0000 */
[----:B------:R-:W1:Y:S01]  /*0320*/  LDCU UR4, c[0x0][0x360] ;  /* 0x00006c00ff0477ac */ /* 0x000e620008000800 */
[----:B------:R-:W-:Y:S02]  /*0330*/  LOP3.LUT P1, RZ, R0, 0x1f, RZ, 0xc0, !PT ;  /* 0x0000001f00ff7812 */ /* 0x000fe4000782c0ff */
[----:B------:R-:W2:Y:S01]  /*0340*/  SHFL.DOWN PT, R2, R7, 0x10, 0x1f ;  /* 0x0a001f0007027f89 */ /* 0x000ea200000e0000 */
[----:B-1----:R-:W-:Y:S01]  /*0350*/  USHF.R.U32.HI UR4, URZ, 0x5, UR4 ;  /* 0x00000005ff047899 */ /* 0x002fe20008011604 */
[----:B0-----:R-:W-:-:S05]  /*0360*/  IADD3 R8, P0, PT, R3, R12, RZ ;  /* 0x0000000c03087210 */ /* 0x001fca0007f1e0ff */
[----:B--2---:R-:W-:Y:S01]  /*0370*/  IMAD.X R9, R2, 0x1, R7, P0 ;  /* 0x0000000102097824 */ /* 0x004fe200000e0607 */
        /* <DEDUP_REMOVED lines=49> */
[----:B------:R-:W0:Y:S01]  /*0690*/  LDC.64 R10, c[0x0][0x3a0] ;  /* 0x0000e800ff0a7b82 */ /* 0x000e220000000a00 */
[----:B------:R-:W-:Y:S02]  /*06a0*/  IMAD.U32 R2, RZ, RZ, UR5 ;  /* 0x00000005ff027e24 */ /* 0x000fe4000f8e00ff */
[----:B------:R-:W-:Y:S02]  /*06b0*/  IMAD.MOV.U32 R3, RZ, RZ, RZ ;  /* 0x000000ffff037224 */ /* 0x000fe400078e00ff */
[----:B------:R-:W-:Y:S01]  /*06c0*/  IMAD.WIDE.U32 R6, R6, UR6, R2 ;  /* 0x0000000606067c25 */ /* 0x000fe2000f8e0002 */
[----:B-1----:R-:W-:-:S03]  /*06d0*/  IADD3 R2, P0, PT, R4, R5, RZ ;  /* 0x0000000504027210 */ /* 0x002fc60007f1e0ff */
[----:B------:R-:W-:-:S04]  /*06e0*/  IMAD.MOV.U32 R3, RZ, RZ, RZ ;  /* 0x000000ffff037224 */ /* 0x000fc800078e00ff */
[----:B------:R-:W-:Y:S02]  /*06f0*/  IMAD.IADD R5, R7, 0x1, R3 ;  /* 0x0000000107057824 */ /* 0x000fe400078e0203 */
[----:B--2---:R-:W-:Y:S01]  /*0700*/  IMAD.X R3, R0, 0x1, R9, P0 ;  /* 0x0000000100037824 */ /* 0x004fe200000e0609 */
[----:B0-----:R-:W-:-:S04]  /*0710*/  LEA R4, P1, R6, R10, 0x3 ;  /* 0x0000000a06047211 */ /* 0x001fc800078218ff */
[----:B------:R-:W-:-:S05]  /*0720*/  LEA.HI.X R5, R6, R11, R5, 0x3, P1 ;  /* 0x0000000b06057211 */ /* 0x000fca00008f1c05 */
[----:B------:R-:W-:Y:S01]  /*0730*/  STG.E.64 desc[UR8][R4.64], R2 ;  /* 0x0000000204007986 */ /* 0x000fe2000c101b08 */
[----:B------:R-:W-:Y:S05]  /*0740*/  EXIT ;  /* 0x000000000000794d */ /* 0x000fea0003800000 */
.L_x_50:
        /* <DEDUP_REMOVED lines=11> */
.L_x_57:


//--------------------- .nv.shared.reserved.0     --------------------------
	.section	.nv.shared.reserved.0,"aw",@nobits
	.weak		__nv_reservedSMEM_offset_0_alias
	.size		__nv_reservedSMEM_offset_0_alias, 0, 64
	.other		__nv_reservedSMEM_offset_0_alias,@"STO_CUDA_RESERVED_SHARED STV_DEFAULT"
__nv_reservedSMEM_offset_0_alias:
	.zero		0
	.zero		64


//--------------------- .nv.shared.popcount_weighted_kernel --------------------------
	.section	.nv.shared.popcount_weighted_kernel,"aw",@nobits
	.sectionflags	@""
	.align	8
.nv.shared.popcount_weighted_kernel:
	.zero		1280


//--------------------- .nv.shared.popcount_pairwise_kernel --------------------------
	.section	.nv.shared.popcount_pairwise_kernel,"aw",@nobits
	.sectionflags	@""
	.align	8
.nv.shared.popcount_pairwise_kernel:
	.zero		1280


//--------------------- .nv.constant0.ewah_decompress_slices_kernel --------------------------
	.section	.nv.constant0.ewah_decompress_slices_kernel,"a",@progbits
	.sectionflags	@""
	.align	4
.nv.constant0.ewah_decompress_slices_kernel:
	.zero		936


//--------------------- .nv.constant0.compact_copy_kernel --------------------------
	.section	.nv.constant0.compact_copy_kernel,"a",@progbits
	.sectionflags	@""
	.align	4
.nv.constant0.compact_copy_kernel:
	.zero		944


//--------------------- .nv.constant0.ewah_compress_slices_kernel --------------------------
	.section	.nv.constant0.ewah_compress_slices_kernel,"a",@progbits
	.sectionflags	@""
	.align	4
.nv.constant0.ewah_compress_slices_kernel:
	.zero		944


//--------------------- .nv.constant0.pack_bits_all_kernel --------------------------
	.section	.nv.constant0.pack_bits_all_kernel,"a",@progbits
	.sectionflags	@""
	.align	4
.nv.constant0.pack_bits_all_kernel:
	.zero		936


//--------------------- .nv.constant0.ewah_decompress_kernel --------------------------
	.section	.nv.constant0.ewah_decompress_kernel,"a",@progbits
	.sectionflags	@""
	.align	4
.nv.constant0.ewah_decompress_kernel:
	.zero		920


//--------------------- .nv.constant0.popcount_weighted_kernel --------------------------
	.section	.nv.constant0.popcount_weighted_kernel,"a",@progbits
	.sectionflags	@""
	.align	4
.nv.constant0.popcount_weighted_kernel:
	.zero		952


//--------------------- .nv.constant0.popcount_pairwise_kernel --------------------------
	.section	.nv.constant0.popcount_pairwise_kernel,"a",@progbits
	.sectionflags	@""
	.align	4
.nv.constant0.popcount_pairwise_kernel:
	.zero		936


//--------------------- SYMBOLS --------------------------

	.type		.nv.reservedSmem.offset0,@object
	.size		.nv.reservedSmem.offset0,0x4
	.type		.nv.reservedSmem.cap,@object
	.size		.nv.reservedSmem.cap,0x4
